// auto-generated by cutlass_sweep.gemm — config: {"arch": "sm_90", "cluster_m": 1, "cluster_n": 1, "dtype": "int8", "dtype_b": "int8", "layout": "nt", "stages": 0, "tile_k": 64, "tile_m": 192, "tile_n": 176}
#include "cutlass/cutlass.h"
#include "cutlass/gemm/collective/collective_builder.hpp"
#include "cutlass/gemm/device/gemm_universal_adapter.h"
#include "cutlass/gemm/kernel/gemm_universal.hpp"
#include "cutlass/epilogue/collective/collective_builder.hpp"

using ElemA = int8_t;
using ElemB = int8_t;
using ElemCD = int8_t;
using Acc  = int32_t;
using TileShape    = cute::Shape<cute::_192, cute::_176, cute::_64>;
using ClusterShape = cute::Shape<cute::_1, cute::_1, cute::_1>;

using CollectiveEpilogue = typename cutlass::epilogue::collective::CollectiveBuilder<
    cutlass::arch::Sm90, cutlass::arch::OpClassTensorOp,
    TileShape, ClusterShape,
    cutlass::epilogue::collective::EpilogueTileAuto,
    Acc, Acc,
    ElemCD, cutlass::layout::RowMajor, 128 / cutlass::sizeof_bits<ElemCD>::value,
    ElemCD, cutlass::layout::RowMajor, 128 / cutlass::sizeof_bits<ElemCD>::value,
    cutlass::epilogue::collective::EpilogueScheduleAuto
  >::CollectiveOp;

using CollectiveMainloop = typename cutlass::gemm::collective::CollectiveBuilder<
    cutlass::arch::Sm90, cutlass::arch::OpClassTensorOp,
    ElemA, cutlass::layout::RowMajor, 128 / cutlass::sizeof_bits<ElemA>::value,
    ElemB, cutlass::layout::ColumnMajor, 128 / cutlass::sizeof_bits<ElemB>::value,
    Acc,
    TileShape, ClusterShape,
    cutlass::gemm::collective::StageCountAutoCarveout<static_cast<int>(sizeof(typename CollectiveEpilogue::SharedStorage))>,
    cutlass::gemm::collective::KernelScheduleAuto
  >::CollectiveOp;

using GemmKernel = cutlass::gemm::kernel::GemmUniversal<
    cute::Shape<int,int,int,int>,
    CollectiveMainloop,
    CollectiveEpilogue
>;
using Gemm = cutlass::gemm::device::GemmUniversalAdapter<GemmKernel>;

// Force the device kernel symbol into the cubin without needing a host main.
auto* _anchor = &cutlass::device_kernel<GemmKernel>;


// ===== COMPILED SASS (sm_90a) =====

	.target	sm_90a

	.elftype	@"ET_EXEC"


//--------------------- .note.nv.tkinfo           --------------------------
	.section	.note.nv.tkinfo,"",@"SHT_NOTE"
	.sectionflags	@"SHF_NOTE_NV_TKINFO"
	.tkinfo
        /*0018*/ 	.word	0x00000002
        /*0030*/ 	.string	""
        /*0030*/ 	.string	"ptxas"
        /*0030*/ 	.string	"Cuda compilation tools, release 13.0, V13.0.88"
        /*0030*/ 	.string	"Build cuda_13.0.r13.0/compiler.36424714_0"
        /*0030*/ 	.string	"-arch sm_90a -m 64 "



//--------------------- .note.nv.cuinfo           --------------------------
	.section	.note.nv.cuinfo,"",@"SHT_NOTE"
	.sectionflags	@"SHF_NOTE_NV_CUINFO"
        /*0018*/ 	.short	0x0002
        /*001a*/ 	.short	0x005a
        /*001c*/ 	.short	0x0082
	.zero		2


//--------------------- .nv.info                  --------------------------
	.section	.nv.info,"",@"SHT_CUDA_INFO"
	.align	4


	//----- nvinfo : EIATTR_REGCOUNT
	.align		4
        /*0000*/ 	.byte	0x04, 0x2f
        /*0002*/ 	.short	(.L_15 - .L_14)
	.align		4
.L_14:
        /*0004*/ 	.word	index@(_ZN7cutlass13device_kernelINS_4gemm6kernel13GemmUniversalIN4cute5tupleIJiiiiEEENS1_10collective13CollectiveMmaINS1_34MainloopSm90TmaGmmaWarpSpecializedILi9ENS5_IJNS4_1CILi1EEESB_SB_EEENS1_35KernelTmaWarpSpecializedCooperativeEEENS5_IJNSA_ILi192EEENSA_ILi176EEENSA_ILi64EEEEEEaNS5_IJlSB_lEEEaSJ_NS4_8TiledMMAINS4_8MMA_AtomIJNS4_4SM904GMMA26MMA_64x16x32_S32S8S8_SS_TNEEEENS4_6LayoutINS5_IJNSA_ILi2EEESB_SB_EEENS5_IJSB_NSA_ILi0EEEST_EEEEENS5_IJNS4_10UnderscoreESW_SW_EEEEENS4_13SM90_TMA_LOADENS4_14ComposedLayoutINS4_7SwizzleILi2ELi4ELi3EEENS4_18smem_ptr_flag_bitsILi8EEENSQ_INS5_IJNSA_ILi8EEESH_EEENS5_IJSH_SB_EEEEEEEvNS4_8identityESZ_S19_vS1A_EENS_8epilogue10collective6detail29Sm90TmaWarpSpecializedAdapterINS1D_15DefaultEpilogueIaSJ_SJ_NS1C_6thread17LinearCombinationIaLi1EiiLNS1H_9ScaleType4KindE0ELNS_15FloatRoundStyleE2EaEENS1_15EpilogueDefaultEEEEEvvEEEEvNT_6ParamsE)
        /*0008*/ 	.word	0x000000a8


	//----- nvinfo : EIATTR_FRAME_SIZE
	.align		4
.L_15:
        /*000c*/ 	.byte	0x04, 0x11
        /*000e*/ 	.short	(.L_17 - .L_16)
	.align		4
.L_16:
        /*0010*/ 	.word	index@(_ZN7cutlass13device_kernelINS_4gemm6kernel13GemmUniversalIN4cute5tupleIJiiiiEEENS1_10collective13CollectiveMmaINS1_34MainloopSm90TmaGmmaWarpSpecializedILi9ENS5_IJNS4_1CILi1EEESB_SB_EEENS1_35KernelTmaWarpSpecializedCooperativeEEENS5_IJNSA_ILi192EEENSA_ILi176EEENSA_ILi64EEEEEEaNS5_IJlSB_lEEEaSJ_NS4_8TiledMMAINS4_8MMA_AtomIJNS4_4SM904GMMA26MMA_64x16x32_S32S8S8_SS_TNEEEENS4_6LayoutINS5_IJNSA_ILi2EEESB_SB_EEENS5_IJSB_NSA_ILi0EEEST_EEEEENS5_IJNS4_10UnderscoreESW_SW_EEEEENS4_13SM90_TMA_LOADENS4_14ComposedLayoutINS4_7SwizzleILi2ELi4ELi3EEENS4_18smem_ptr_flag_bitsILi8EEENSQ_INS5_IJNSA_ILi8EEESH_EEENS5_IJSH_SB_EEEEEEEvNS4_8identityESZ_S19_vS1A_EENS_8epilogue10collective6detail29Sm90TmaWarpSpecializedAdapterINS1D_15DefaultEpilogueIaSJ_SJ_NS1C_6thread17LinearCombinationIaLi1EiiLNS1H_9ScaleType4KindE0ELNS_15FloatRoundStyleE2EaEENS1_15EpilogueDefaultEEEEEvvEEEEvNT_6ParamsE)
        /*0014*/ 	.word	0x00000000


	//----- nvinfo : EIATTR_MIN_STACK_SIZE
	.align		4
.L_17:
        /*0018*/ 	.byte	0x04, 0x12
        /*001a*/ 	.short	(.L_19 - .L_18)
	.align		4
.L_18:
        /*001c*/ 	.word	index@(_ZN7cutlass13device_kernelINS_4gemm6kernel13GemmUniversalIN4cute5tupleIJiiiiEEENS1_10collective13CollectiveMmaINS1_34MainloopSm90TmaGmmaWarpSpecializedILi9ENS5_IJNS4_1CILi1EEESB_SB_EEENS1_35KernelTmaWarpSpecializedCooperativeEEENS5_IJNSA_ILi192EEENSA_ILi176EEENSA_ILi64EEEEEEaNS5_IJlSB_lEEEaSJ_NS4_8TiledMMAINS4_8MMA_AtomIJNS4_4SM904GMMA26MMA_64x16x32_S32S8S8_SS_TNEEEENS4_6LayoutINS5_IJNSA_ILi2EEESB_SB_EEENS5_IJSB_NSA_ILi0EEEST_EEEEENS5_IJNS4_10UnderscoreESW_SW_EEEEENS4_13SM90_TMA_LOADENS4_14ComposedLayoutINS4_7SwizzleILi2ELi4ELi3EEENS4_18smem_ptr_flag_bitsILi8EEENSQ_INS5_IJNSA_ILi8EEESH_EEENS5_IJSH_SB_EEEEEEEvNS4_8identityESZ_S19_vS1A_EENS_8epilogue10collective6detail29Sm90TmaWarpSpecializedAdapterINS1D_15DefaultEpilogueIaSJ_SJ_NS1C_6thread17LinearCombinationIaLi1EiiLNS1H_9ScaleType4KindE0ELNS_15FloatRoundStyleE2EaEENS1_15EpilogueDefaultEEEEEvvEEEEvNT_6ParamsE)
        /*0020*/ 	.word	0x00000000
.L_19:


//--------------------- .nv.compat                --------------------------
	.section	.nv.compat,"",@"SHT_CUDA_COMPAT_INFO"
	.align	4
        /*0000*/ 	.byte	0x02, 0x09, 0x01, 0x00, 0x02, 0x02, 0x04, 0x00, 0x02, 0x05, 0x05, 0x00, 0x03, 0x07, 0x01, 0x01
        /*0010*/ 	.byte	0x02, 0x03, 0x01, 0x00, 0x02, 0x06, 0x01, 0x00, 0x04, 0x0b, 0x08, 0x00, 0x00, 0x00, 0x00, 0x00
        /*0020*/ 	.byte	0x00, 0x00, 0x00, 0x00


//--------------------- .nv.info._ZN7cutlass13device_kernelINS_4gemm6kernel13GemmUniversalIN4cute5tupleIJiiiiEEENS1_10collective13CollectiveMmaINS1_34MainloopSm90TmaGmmaWarpSpecializedILi9ENS5_IJNS4_1CILi1EEESB_SB_EEENS1_35KernelTmaWarpSpecializedCooperativeEEENS5_IJNSA_ILi192EEENSA_ILi176EEENSA_ILi64EEEEEEaNS5_IJlSB_lEEEaSJ_NS4_8TiledMMAINS4_8MMA_AtomIJNS4_4SM904GMMA26MMA_64x16x32_S32S8S8_SS_TNEEEENS4_6LayoutINS5_IJNSA_ILi2EEESB_SB_EEENS5_IJSB_NSA_ILi0EEEST_EEEEENS5_IJNS4_10UnderscoreESW_SW_EEEEENS4_13SM90_TMA_LOADENS4_14ComposedLayoutINS4_7SwizzleILi2ELi4ELi3EEENS4_18smem_ptr_flag_bitsILi8EEENSQ_INS5_IJNSA_ILi8EEESH_EEENS5_IJSH_SB_EEEEEEEvNS4_8identityESZ_S19_vS1A_EENS_8epilogue10collective6detail29Sm90TmaWarpSpecializedAdapterINS1D_15DefaultEpilogueIaSJ_SJ_NS1C_6thread17LinearCombinationIaLi1EiiLNS1H_9ScaleType4KindE0ELNS_15FloatRoundStyleE2EaEENS1_15EpilogueDefaultEEEEEvvEEEEvNT_6ParamsE --------------------------
	.section	.nv.info._ZN7cutlass13device_kernelINS_4gemm6kernel13GemmUniversalIN4cute5tupleIJiiiiEEENS1_10collective13CollectiveMmaINS1_34MainloopSm90TmaGmmaWarpSpecializedILi9ENS5_IJNS4_1CILi1EEESB_SB_EEENS1_35KernelTmaWarpSpecializedCooperativeEEENS5_IJNSA_ILi192EEENSA_ILi176EEENSA_ILi64EEEEEEaNS5_IJlSB_lEEEaSJ_NS4_8TiledMMAINS4_8MMA_AtomIJNS4_4SM904GMMA26MMA_64x16x32_S32S8S8_SS_TNEEEENS4_6LayoutINS5_IJNSA_ILi2EEESB_SB_EEENS5_IJSB_NSA_ILi0EEEST_EEEEENS5_IJNS4_10UnderscoreESW_SW_EEEEENS4_13SM90_TMA_LOADENS4_14ComposedLayoutINS4_7SwizzleILi2ELi4ELi3EEENS4_18smem_ptr_flag_bitsILi8EEENSQ_INS5_IJNSA_ILi8EEESH_EEENS5_IJSH_SB_EEEEEEEvNS4_8identityESZ_S19_vS1A_EENS_8epilogue10collective6detail29Sm90TmaWarpSpecializedAdapterINS1D_15DefaultEpilogueIaSJ_SJ_NS1C_6thread17LinearCombinationIaLi1EiiLNS1H_9ScaleType4KindE0ELNS_15FloatRoundStyleE2EaEENS1_15EpilogueDefaultEEEEEvvEEEEvNT_6ParamsE,"",@"SHT_CUDA_INFO"
	.sectionflags	@""
	.align	4


	//----- nvinfo : EIATTR_CUDA_API_VERSION
	.align		4
        /*0000*/ 	.byte	0x04, 0x37
        /*0002*/ 	.short	(.L_21 - .L_20)
.L_20:
        /*0004*/ 	.word	0x00000082


	//----- nvinfo : EIATTR_KPARAM_INFO
	.align		4
.L_21:
        /*0008*/ 	.byte	0x04, 0x17
        /*000a*/ 	.short	(.L_23 - .L_22)
.L_22:
        /*000c*/ 	.word	0x00000000
        /*0010*/ 	.short	0x0000
        /*0012*/ 	.short	0x0070
        /*0014*/ 	.byte	0x00, 0xf0, 0x01, 0x10


	//----- nvinfo : EIATTR_SPARSE_MMA_MASK
	.align		4
.L_23:
        /*0018*/ 	.byte	0x03, 0x50
        /*001a*/ 	.short	0x0000


	//----- nvinfo : EIATTR_MAXREG_COUNT
	.align		4
        /*001c*/ 	.byte	0x03, 0x1b
        /*001e*/ 	.short	0x00a8


	//----- nvinfo : EIATTR_NUM_BARRIERS
	.align		4
        /*0020*/ 	.byte	0x02, 0x4c
        /*0022*/ 	.byte	0x01
	.zero		1


	//----- nvinfo : EIATTR_EXTERNS
	.align		4
        /*0024*/ 	.byte	0x04, 0x0f
        /*0026*/ 	.short	(.L_25 - .L_24)


	//   ....[0]....
	.align		4
.L_24:
        /*0028*/ 	.word	index@(__assertfail)


	//----- nvinfo : EIATTR_MERCURY_ISA_VERSION
	.align		4
.L_25:
        /*002c*/ 	.byte	0x03, 0x5f
        /*002e*/ 	.short	0x0101


	//----- nvinfo : EIATTR_INT_WARP_WIDE_INSTR_OFFSETS
	.align		4
        /*0030*/ 	.byte	0x04, 0x31
        /*0032*/ 	.short	(.L_27 - .L_26)


	//   ....[0]....
.L_26:
        /*0034*/ 	.word	0x00000490


	//   ....[1]....
        /*0038*/ 	.word	0x000004a0


	//   ....[2]....
        /*003c*/ 	.word	0x00000590


	//----- nvinfo : EIATTR_COOP_GROUP_MASK_REGIDS
	.align		4
.L_27:
        /*0040*/ 	.byte	0x04, 0x29
        /*0042*/ 	.short	(.L_29 - .L_28)


	//   ....[0]....
.L_28:
        /*0044*/ 	.word	0xffffffff


	//   ....[1]....
        /*0048*/ 	.word	0xffffffff


	//   ....[2]....
        /*004c*/ 	.word	0xffffffff


	//   ....[3]....
        /*0050*/ 	.word	0xffffffff


	//   ....[4]....
        /*0054*/ 	.word	0xffffffff


	//----- nvinfo : EIATTR_COOP_GROUP_INSTR_OFFSETS
	.align		4
.L_29:
        /*0058*/ 	.byte	0x04, 0x28
        /*005a*/ 	.short	(.L_31 - .L_30)


	//   ....[0]....
.L_30:
        /*005c*/ 	.word	0x00000060


	//   ....[1]....
        /*0060*/ 	.word	0x00000070


	//   ....[2]....
        /*0064*/ 	.word	0x00000130


	//   ....[3]....
        /*0068*/ 	.word	0x00000390


	//   ....[4]....
        /*006c*/ 	.word	0x00001060


	//----- nvinfo : EIATTR_REG_RECONFIG
	.align		4
.L_31:
        /*0070*/ 	.byte	0x01, 0x54
	.zero		2


	//----- nvinfo : EIATTR_SYSCALL_OFFSETS
	.align		4
        /*0074*/ 	.byte	0x04, 0x46
        /*0076*/ 	.short	(.L_33 - .L_32)


	//   ....[0]....
.L_32:
        /*0078*/ 	.word	0x00001230


	//----- nvinfo : EIATTR_MBARRIER_INSTR_OFFSETS
	.align		4
.L_33:
        /*007c*/ 	.byte	0x04, 0x39
        /*007e*/ 	.short	(.L_35 - .L_34)


	//   ....[0]....
.L_34:
        /*0080*/ 	.word	0x00000250
        /*0084*/ 	.word	0x000000ff
        /*0088*/ 	.word	0x00000000
        /*008c*/ 	.short	0x0100
        /*008e*/ 	.byte	0x08
	.zero		1


	//   ....[1]....
        /*0090*/ 	.word	0x00000260
        /*0094*/ 	.word	0x000000ff
        /*0098*/ 	.word	0x00000048
        /*009c*/ 	.short	0x0100
        /*009e*/ 	.byte	0x08
	.zero		1


	//   ....[2]....
        /*00a0*/ 	.word	0x00000270
        /*00a4*/ 	.word	0x000000ff
        /*00a8*/ 	.word	0x00000008
        /*00ac*/ 	.short	0x0100
        /*00ae*/ 	.byte	0x08
	.zero		1


	//   ....[3]....
        /*00b0*/ 	.word	0x00000280
        /*00b4*/ 	.word	0x000000ff
        /*00b8*/ 	.word	0x00000050
        /*00bc*/ 	.short	0x0100
        /*00be*/ 	.byte	0x08
	.zero		1


	//   ....[4]....
        /*00c0*/ 	.word	0x00000290
        /*00c4*/ 	.word	0x000000ff
        /*00c8*/ 	.word	0x00000010
        /*00cc*/ 	.short	0x0100
        /*00ce*/ 	.byte	0x08
	.zero		1


	//   ....[5]....
        /*00d0*/ 	.word	0x000002a0
        /*00d4*/ 	.word	0x000000ff
        /*00d8*/ 	.word	0x00000058
        /*00dc*/ 	.short	0x0100
        /*00de*/ 	.byte	0x08
	.zero		1


	//   ....[6]....
        /*00e0*/ 	.word	0x000002b0
        /*00e4*/ 	.word	0x000000ff
        /*00e8*/ 	.word	0x00000018
        /*00ec*/ 	.short	0x0100
        /*00ee*/ 	.byte	0x08
	.zero		1


	//   ....[7]....
        /*00f0*/ 	.word	0x000002c0
        /*00f4*/ 	.word	0x000000ff
        /*00f8*/ 	.word	0x00000060
        /*00fc*/ 	.short	0x0100
        /*00fe*/ 	.byte	0x08
	.zero		1


	//   ....[8]....
        /*0100*/ 	.word	0x000002d0
        /*0104*/ 	.word	0x000000ff
        /*0108*/ 	.word	0x00000020
        /*010c*/ 	.short	0x0100
        /*010e*/ 	.byte	0x08
	.zero		1


	//   ....[9]....
        /*0110*/ 	.word	0x000002e0
        /*0114*/ 	.word	0x000000ff
        /*0118*/ 	.word	0x00000068
        /*011c*/ 	.short	0x0100
        /*011e*/ 	.byte	0x08
	.zero		1


	//   ....[10]....
        /*0120*/ 	.word	0x000002f0
        /*0124*/ 	.word	0x000000ff
        /*0128*/ 	.word	0x00000028
        /*012c*/ 	.short	0x0100
        /*012e*/ 	.byte	0x08
	.zero		1


	//   ....[11]....
        /*0130*/ 	.word	0x00000300
        /*0134*/ 	.word	0x000000ff
        /*0138*/ 	.word	0x00000070
        /*013c*/ 	.short	0x0100
        /*013e*/ 	.byte	0x08
	.zero		1


	//   ....[12]....
        /*0140*/ 	.word	0x00000310
        /*0144*/ 	.word	0x000000ff
        /*0148*/ 	.word	0x00000030
        /*014c*/ 	.short	0x0100
        /*014e*/ 	.byte	0x08
	.zero		1


	//   ....[13]....
        /*0150*/ 	.word	0x00000320
        /*0154*/ 	.word	0x000000ff
        /*0158*/ 	.word	0x00000078
        /*015c*/ 	.short	0x0100
        /*015e*/ 	.byte	0x08
	.zero		1


	//   ....[14]....
        /*0160*/ 	.word	0x00000330
        /*0164*/ 	.word	0x000000ff
        /*0168*/ 	.word	0x00000038
        /*016c*/ 	.short	0x0100
        /*016e*/ 	.byte	0x08
	.zero		1


	//   ....[15]....
        /*0170*/ 	.word	0x00000340
        /*0174*/ 	.word	0x000000ff
        /*0178*/ 	.word	0x00000080
        /*017c*/ 	.short	0x0100
        /*017e*/ 	.byte	0x08
	.zero		1


	//   ....[16]....
        /*0180*/ 	.word	0x00000350
        /*0184*/ 	.word	0x000000ff
        /*0188*/ 	.word	0x00000040
        /*018c*/ 	.short	0x0100
        /*018e*/ 	.byte	0x08
	.zero		1


	//   ....[17]....
        /*0190*/ 	.word	0x00000360
        /*0194*/ 	.word	0x000000ff
        /*0198*/ 	.word	0x00000088
        /*019c*/ 	.short	0x0100
        /*019e*/ 	.byte	0x08
	.zero		1


	//   ....[18]....
        /*01a0*/ 	.word	0x00000600
        /*01a4*/ 	.word	0x000000ff
        /*01a8*/ 	.word	0x000000a0
        /*01ac*/ 	.short	0x0100
        /*01ae*/ 	.byte	0x06
	.zero		1


	//   ....[19]....
        /*01b0*/ 	.word	0x00000660
        /*01b4*/ 	.word	0x000000ff
        /*01b8*/ 	.word	0x000000a8
        /*01bc*/ 	.short	0x0100
        /*01be*/ 	.byte	0x06
	.zero		1


	//   ....[20]....
        /*01c0*/ 	.word	0x00001300
        /*01c4*/ 	.word	0x00000003
        /*01c8*/ 	.word	0x00000000
        /*01cc*/ 	.short	0x010a
        /*01ce*/ 	.byte	0x3f
	.zero		1


	//   ....[21]....
        /*01d0*/ 	.word	0x00001340
        /*01d4*/ 	.word	0x00000003
        /*01d8*/ 	.word	0x00000000
        /*01dc*/ 	.short	0x010a
        /*01de*/ 	.byte	0x3f
	.zero		1


	//   ....[22]....
        /*01e0*/ 	.word	0x000025e0
        /*01e4*/ 	.word	0x00000005
        /*01e8*/ 	.word	0x00000000
        /*01ec*/ 	.short	0x010a
        /*01ee*/ 	.byte	0x3f
	.zero		1


	//   ....[23]....
        /*01f0*/ 	.word	0x00002620
        /*01f4*/ 	.word	0x00000005
        /*01f8*/ 	.word	0x00000000
        /*01fc*/ 	.short	0x010a
        /*01fe*/ 	.byte	0x3f
	.zero		1


	//   ....[24]....
        /*0200*/ 	.word	0x00003770
        /*0204*/ 	.word	0x00000004
        /*0208*/ 	.word	0x00000000
        /*020c*/ 	.short	0x0101
        /*020e*/ 	.byte	0x3f
	.zero		1


	//   ....[25]....
        /*0210*/ 	.word	0x00003950
        /*0214*/ 	.word	0x00000000
        /*0218*/ 	.word	0x00000000
        /*021c*/ 	.short	0x0101
        /*021e*/ 	.byte	0x3f
	.zero		1


	//   ....[26]....
        /*0220*/ 	.word	0x0000d4e0
        /*0224*/ 	.word	0x0000000e
        /*0228*/ 	.word	0x00000048
        /*022c*/ 	.short	0x010a
        /*022e*/ 	.byte	0x3f
	.zero		1


	//   ....[27]....
        /*0230*/ 	.word	0x0000d860
        /*0234*/ 	.word	0x00000006
        /*0238*/ 	.word	0x000000a8
        /*023c*/ 	.short	0x0101
        /*023e*/ 	.byte	0x3f
	.zero		1


	//   ....[28]....
        /*0240*/ 	.word	0x0000dfc0
        /*0244*/ 	.word	0x00000007
        /*0248*/ 	.word	0x00000000
        /*024c*/ 	.short	0x010a
        /*024e*/ 	.byte	0x3f
	.zero		1


	//   ....[29]....
        /*0250*/ 	.word	0x0000e040
        /*0254*/ 	.word	0x00000009
        /*0258*/ 	.word	0x00000000
        /*025c*/ 	.short	0x010a
        /*025e*/ 	.byte	0x3f
	.zero		1


	//   ....[30]....
        /*0260*/ 	.word	0x0000e0d0
        /*0264*/ 	.word	0x00000006
        /*0268*/ 	.word	0x00000000
        /*026c*/ 	.short	0x010a
        /*026e*/ 	.byte	0x3f
	.zero		1


	//   ....[31]....
        /*0270*/ 	.word	0x0000e160
        /*0274*/ 	.word	0x00000009
        /*0278*/ 	.word	0x00000000
        /*027c*/ 	.short	0x010a
        /*027e*/ 	.byte	0x3f
	.zero		1


	//   ....[32]....
        /*0280*/ 	.word	0x0000e1f0
        /*0284*/ 	.word	0x00000006
        /*0288*/ 	.word	0x00000000
        /*028c*/ 	.short	0x010a
        /*028e*/ 	.byte	0x3f
	.zero		1


	//   ....[33]....
        /*0290*/ 	.word	0x0000e280
        /*0294*/ 	.word	0x00000009
        /*0298*/ 	.word	0x00000000
        /*029c*/ 	.short	0x010a
        /*029e*/ 	.byte	0x3f
	.zero		1


	//   ....[34]....
        /*02a0*/ 	.word	0x0000e310
        /*02a4*/ 	.word	0x00000006
        /*02a8*/ 	.word	0x00000000
        /*02ac*/ 	.short	0x010a
        /*02ae*/ 	.byte	0x3f
	.zero		1


	//   ....[35]....
        /*02b0*/ 	.word	0x0000e3a0
        /*02b4*/ 	.word	0x00000009
        /*02b8*/ 	.word	0x00000000
        /*02bc*/ 	.short	0x010a
        /*02be*/ 	.byte	0x3f
	.zero		1


	//   ....[36]....
        /*02c0*/ 	.word	0x0000e430
        /*02c4*/ 	.word	0x00000003
        /*02c8*/ 	.word	0x00000000
        /*02cc*/ 	.short	0x010a
        /*02ce*/ 	.byte	0x3f
	.zero		1


	//   ....[37]....
        /*02d0*/ 	.word	0x0000e490
        /*02d4*/ 	.word	0x00000003
        /*02d8*/ 	.word	0x00000000
        /*02dc*/ 	.short	0x010a
        /*02de*/ 	.byte	0x3f
	.zero		1


	//   ....[38]....
        /*02e0*/ 	.word	0x0000e4e0
        /*02e4*/ 	.word	0x00000005
        /*02e8*/ 	.word	0x00000000
        /*02ec*/ 	.short	0x010a
        /*02ee*/ 	.byte	0x3f
	.zero		1


	//   ....[39]....
        /*02f0*/ 	.word	0x0000e5b0
        /*02f4*/ 	.word	0x0000000e
        /*02f8*/ 	.word	0x00000048
        /*02fc*/ 	.short	0x010a
        /*02fe*/ 	.byte	0x3f
	.zero		1


	//   ....[40]....
        /*0300*/ 	.word	0x0000e680
        /*0304*/ 	.word	0x00000007
        /*0308*/ 	.word	0x00000000
        /*030c*/ 	.short	0x010a
        /*030e*/ 	.byte	0x3f
	.zero		1


	//   ....[41]....
        /*0310*/ 	.word	0x0000e6d0
        /*0314*/ 	.word	0x00000009
        /*0318*/ 	.word	0x00000000
        /*031c*/ 	.short	0x010a
        /*031e*/ 	.byte	0x3f
	.zero		1


	//   ....[42]....
        /*0320*/ 	.word	0x0000e720
        /*0324*/ 	.word	0x00000006
        /*0328*/ 	.word	0x00000000
        /*032c*/ 	.short	0x010a
        /*032e*/ 	.byte	0x3f
	.zero		1


	//   ....[43]....
        /*0330*/ 	.word	0x0000e770
        /*0334*/ 	.word	0x00000009
        /*0338*/ 	.word	0x00000000
        /*033c*/ 	.short	0x010a
        /*033e*/ 	.byte	0x3f
	.zero		1


	//   ....[44]....
        /*0340*/ 	.word	0x0000e7c0
        /*0344*/ 	.word	0x00000006
        /*0348*/ 	.word	0x00000000
        /*034c*/ 	.short	0x010a
        /*034e*/ 	.byte	0x3f
	.zero		1


	//   ....[45]....
        /*0350*/ 	.word	0x0000e810
        /*0354*/ 	.word	0x00000009
        /*0358*/ 	.word	0x00000000
        /*035c*/ 	.short	0x010a
        /*035e*/ 	.byte	0x3f
	.zero		1


	//   ....[46]....
        /*0360*/ 	.word	0x0000e860
        /*0364*/ 	.word	0x00000006
        /*0368*/ 	.word	0x00000000
        /*036c*/ 	.short	0x010a
        /*036e*/ 	.byte	0x3f
	.zero		1


	//   ....[47]....
        /*0370*/ 	.word	0x0000e8b0
        /*0374*/ 	.word	0x00000009
        /*0378*/ 	.word	0x00000000
        /*037c*/ 	.short	0x010a
        /*037e*/ 	.byte	0x3f
	.zero		1


	//----- nvinfo : EIATTR_NUM_MBARRIERS
	.align		4
.L_35:
        /*0380*/ 	.byte	0x03, 0x38
        /*0382*/ 	.short	0x0014


	//----- nvinfo : EIATTR_EXIT_INSTR_OFFSETS
	.align		4
        /*0384*/ 	.byte	0x04, 0x1c
        /*0386*/ 	.short	(.L_37 - .L_36)


	//   ....[0]....
.L_36:
        /*0388*/ 	.word	0x000006b0


	//   ....[1]....
        /*038c*/ 	.word	0x00000fa0


	//   ....[2]....
        /*0390*/ 	.word	0x0000cb20


	//   ....[3]....
        /*0394*/ 	.word	0x0000d180


	//   ....[4]....
        /*0398*/ 	.word	0x0000e480


	//----- nvinfo : EIATTR_MAX_THREADS
	.align		4
.L_37:
        /*039c*/ 	.byte	0x04, 0x05
        /*039e*/ 	.short	(.L_39 - .L_38)
.L_38:
        /*03a0*/ 	.word	0x00000180
        /*03a4*/ 	.word	0x00000001
        /*03a8*/ 	.word	0x00000001


	//----- nvinfo : EIATTR_CRS_STACK_SIZE
	.align		4
.L_39:
        /*03ac*/ 	.byte	0x04, 0x1e
        /*03ae*/ 	.short	(.L_41 - .L_40)
.L_40:
        /*03b0*/ 	.word	0x00000000


	//----- nvinfo : EIATTR_CBANK_PARAM_SIZE
	.align		4
.L_41:
        /*03b4*/ 	.byte	0x03, 0x19
        /*03b6*/ 	.short	0x0470


	//----- nvinfo : EIATTR_PARAM_CBANK
	.align		4
        /*03b8*/ 	.byte	0x04, 0x0a
        /*03ba*/ 	.short	(.L_43 - .L_42)
	.align		4
.L_42:
        /*03bc*/ 	.word	index@(.nv.constant0._ZN7cutlass13device_kernelINS_4gemm6kernel13GemmUniversalIN4cute5tupleIJiiiiEEENS1_10collective13CollectiveMmaINS1_34MainloopSm90TmaGmmaWarpSpecializedILi9ENS5_IJNS4_1CILi1EEESB_SB_EEENS1_35KernelTmaWarpSpecializedCooperativeEEENS5_IJNSA_ILi192EEENSA_ILi176EEENSA_ILi64EEEEEEaNS5_IJlSB_lEEEaSJ_NS4_8TiledMMAINS4_8MMA_AtomIJNS4_4SM904GMMA26MMA_64x16x32_S32S8S8_SS_TNEEEENS4_6LayoutINS5_IJNSA_ILi2EEESB_SB_EEENS5_IJSB_NSA_ILi0EEEST_EEEEENS5_IJNS4_10UnderscoreESW_SW_EEEEENS4_13SM90_TMA_LOADENS4_14ComposedLayoutINS4_7SwizzleILi2ELi4ELi3EEENS4_18smem_ptr_flag_bitsILi8EEENSQ_INS5_IJNSA_ILi8EEESH_EEENS5_IJSH_SB_EEEEEEEvNS4_8identityESZ_S19_vS1A_EENS_8epilogue10collective6detail29Sm90TmaWarpSpecializedAdapterINS1D_15DefaultEpilogueIaSJ_SJ_NS1C_6thread17LinearCombinationIaLi1EiiLNS1H_9ScaleType4KindE0ELNS_15FloatRoundStyleE2EaEENS1_15EpilogueDefaultEEEEEvvEEEEvNT_6ParamsE)
        /*03c0*/ 	.short	0x0210
        /*03c2*/ 	.short	0x0470


	//----- nvinfo : EIATTR_SW_WAR
	.align		4
.L_43:
        /*03c4*/ 	.byte	0x04, 0x36
        /*03c6*/ 	.short	(.L_45 - .L_44)
.L_44:
        /*03c8*/ 	.word	0x00000008
.L_45:


//--------------------- .nv.callgraph             --------------------------
	.section	.nv.callgraph,"",@"SHT_CUDA_CALLGRAPH"
	.align	4
	.sectionentsize	8
	.align		4
        /*0000*/ 	.word	0x00000000
	.align		4
        /*0004*/ 	.word	0xffffffff
	.align		4
        /*0008*/ 	.word	index@(_ZN7cutlass13device_kernelINS_4gemm6kernel13GemmUniversalIN4cute5tupleIJiiiiEEENS1_10collective13CollectiveMmaINS1_34MainloopSm90TmaGmmaWarpSpecializedILi9ENS5_IJNS4_1CILi1EEESB_SB_EEENS1_35KernelTmaWarpSpecializedCooperativeEEENS5_IJNSA_ILi192EEENSA_ILi176EEENSA_ILi64EEEEEEaNS5_IJlSB_lEEEaSJ_NS4_8TiledMMAINS4_8MMA_AtomIJNS4_4SM904GMMA26MMA_64x16x32_S32S8S8_SS_TNEEEENS4_6LayoutINS5_IJNSA_ILi2EEESB_SB_EEENS5_IJSB_NSA_ILi0EEEST_EEEEENS5_IJNS4_10UnderscoreESW_SW_EEEEENS4_13SM90_TMA_LOADENS4_14ComposedLayoutINS4_7SwizzleILi2ELi4ELi3EEENS4_18smem_ptr_flag_bitsILi8EEENSQ_INS5_IJNSA_ILi8EEESH_EEENS5_IJSH_SB_EEEEEEEvNS4_8identityESZ_S19_vS1A_EENS_8epilogue10collective6detail29Sm90TmaWarpSpecializedAdapterINS1D_15DefaultEpilogueIaSJ_SJ_NS1C_6thread17LinearCombinationIaLi1EiiLNS1H_9ScaleType4KindE0ELNS_15FloatRoundStyleE2EaEENS1_15EpilogueDefaultEEEEEvvEEEEvNT_6ParamsE)
	.align		4
        /*000c*/ 	.word	index@(__assertfail)
	.align		4
        /*0010*/ 	.word	0x00000000
	.align		4
        /*0014*/ 	.word	0xfffffffe
	.align		4
        /*0018*/ 	.word	0x00000000
	.align		4
        /*001c*/ 	.word	0xfffffffd
	.align		4
        /*0020*/ 	.word	0x00000000
	.align		4
        /*0024*/ 	.word	0xfffffffc


//--------------------- .nv.constant4             --------------------------
	.section	.nv.constant4,"a",@progbits
	.align	8
	.align		8
.nv.constant4:
        /*0000*/ 	.dword	__assertfail
	.align		8
        /*0008*/ 	.dword	__unnamed_1
	.align		8
        /*0010*/ 	.dword	_ZN40_INTERNAL_95f455f4_4_k_cu_b20f98e3_176504cuda3std3__45__cpo5beginE
	.align		8
        /*0018*/ 	.dword	_ZN40_INTERNAL_95f455f4_4_k_cu_b20f98e3_176504cuda3std3__45__cpo3endE
	.align		8
        /*0020*/ 	.dword	_ZN40_INTERNAL_95f455f4_4_k_cu_b20f98e3_176504cuda3std3__45__cpo6cbeginE
	.align		8
        /*0028*/ 	.dword	_ZN40_INTERNAL_95f455f4_4_k_cu_b20f98e3_176504cuda3std3__45__cpo4cendE
	.align		8
        /*0030*/ 	.dword	_ZN40_INTERNAL_95f455f4_4_k_cu_b20f98e3_176504cuda3std3__442_GLOBAL__N__95f455f4_4_k_cu_b20f98e3_176506ignoreE
	.align		8
        /*0038*/ 	.dword	_ZN40_INTERNAL_95f455f4_4_k_cu_b20f98e3_176504cuda3std3__419piecewise_constructE
	.align		8
        /*0040*/ 	.dword	_ZN40_INTERNAL_95f455f4_4_k_cu_b20f98e3_176504cuda3std3__48in_placeE
	.align		8
        /*0048*/ 	.dword	_ZN40_INTERNAL_95f455f4_4_k_cu_b20f98e3_176504cuda3std6ranges3__45__cpo4swapE
	.align		8
        /*0050*/ 	.dword	_ZN40_INTERNAL_95f455f4_4_k_cu_b20f98e3_176504cuda3std6ranges3__45__cpo9iter_moveE
	.align		8
        /*0058*/ 	.dword	_ZN40_INTERNAL_95f455f4_4_k_cu_b20f98e3_176504cute7productE
	.align		8
        /*0060*/ 	.dword	_ZN40_INTERNAL_95f455f4_4_k_cu_b20f98e3_176504cute1_E
	.align		8
        /*0068*/ 	.dword	$str$22
	.align		8
        /*0070*/ 	.dword	$str$23


//--------------------- .text._ZN7cutlass13device_kernelINS_4gemm6kernel13GemmUniversalIN4cute5tupleIJiiiiEEENS1_10collective13CollectiveMmaINS1_34MainloopSm90TmaGmmaWarpSpecializedILi9ENS5_IJNS4_1CILi1EEESB_SB_EEENS1_35KernelTmaWarpSpecializedCooperativeEEENS5_IJNSA_ILi192EEENSA_ILi176EEENSA_ILi64EEEEEEaNS5_IJlSB_lEEEaSJ_NS4_8TiledMMAINS4_8MMA_AtomIJNS4_4SM904GMMA26MMA_64x16x32_S32S8S8_SS_TNEEEENS4_6LayoutINS5_IJNSA_ILi2EEESB_SB_EEENS5_IJSB_NSA_ILi0EEEST_EEEEENS5_IJNS4_10UnderscoreESW_SW_EEEEENS4_13SM90_TMA_LOADENS4_14ComposedLayoutINS4_7SwizzleILi2ELi4ELi3EEENS4_18smem_ptr_flag_bitsILi8EEENSQ_INS5_IJNSA_ILi8EEESH_EEENS5_IJSH_SB_EEEEEEEvNS4_8identityESZ_S19_vS1A_EENS_8epilogue10collective6detail29Sm90TmaWarpSpecializedAdapterINS1D_15DefaultEpilogueIaSJ_SJ_NS1C_6thread17LinearCombinationIaLi1EiiLNS1H_9ScaleType4KindE0ELNS_15FloatRoundStyleE2EaEENS1_15EpilogueDefaultEEEEEvvEEEEvNT_6ParamsE --------------------------
	.section	.text._ZN7cutlass13device_kernelINS_4gemm6kernel13GemmUniversalIN4cute5tupleIJiiiiEEENS1_10collective13CollectiveMmaINS1_34MainloopSm90TmaGmmaWarpSpecializedILi9ENS5_IJNS4_1CILi1EEESB_SB_EEENS1_35KernelTmaWarpSpecializedCooperativeEEENS5_IJNSA_ILi192EEENSA_ILi176EEENSA_ILi64EEEEEEaNS5_IJlSB_lEEEaSJ_NS4_8TiledMMAINS4_8MMA_AtomIJNS4_4SM904GMMA26MMA_64x16x32_S32S8S8_SS_TNEEEENS4_6LayoutINS5_IJNSA_ILi2EEESB_SB_EEENS5_IJSB_NSA_ILi0EEEST_EEEEENS5_IJNS4_10UnderscoreESW_SW_EEEEENS4_13SM90_TMA_LOADENS4_14ComposedLayoutINS4_7SwizzleILi2ELi4ELi3EEENS4_18smem_ptr_flag_bitsILi8EEENSQ_INS5_IJNSA_ILi8EEESH_EEENS5_IJSH_SB_EEEEEEEvNS4_8identityESZ_S19_vS1A_EENS_8epilogue10collective6detail29Sm90TmaWarpSpecializedAdapterINS1D_15DefaultEpilogueIaSJ_SJ_NS1C_6thread17LinearCombinationIaLi1EiiLNS1H_9ScaleType4KindE0ELNS_15FloatRoundStyleE2EaEENS1_15EpilogueDefaultEEEEEvvEEEEvNT_6ParamsE,"ax",@progbits
	.align	128
.text._ZN7cutlass13device_kernelINS_4gemm6kernel13GemmUniversalIN4cute5tupleIJiiiiEEENS1_10collective13CollectiveMmaINS1_34MainloopSm90TmaGmmaWarpSpecializedILi9ENS5_IJNS4_1CILi1EEESB_SB_EEENS1_35KernelTmaWarpSpecializedCooperativeEEENS5_IJNSA_ILi192EEENSA_ILi176EEENSA_ILi64EEEEEEaNS5_IJlSB_lEEEaSJ_NS4_8TiledMMAINS4_8MMA_AtomIJNS4_4SM904GMMA26MMA_64x16x32_S32S8S8_SS_TNEEEENS4_6LayoutINS5_IJNSA_ILi2EEESB_SB_EEENS5_IJSB_NSA_ILi0EEEST_EEEEENS5_IJNS4_10UnderscoreESW_SW_EEEEENS4_13SM90_TMA_LOADENS4_14ComposedLayoutINS4_7SwizzleILi2ELi4ELi3EEENS4_18smem_ptr_flag_bitsILi8EEENSQ_INS5_IJNSA_ILi8EEESH_EEENS5_IJSH_SB_EEEEEEEvNS4_8identityESZ_S19_vS1A_EENS_8epilogue10collective6detail29Sm90TmaWarpSpecializedAdapterINS1D_15DefaultEpilogueIaSJ_SJ_NS1C_6thread17LinearCombinationIaLi1EiiLNS1H_9ScaleType4KindE0ELNS_15FloatRoundStyleE2EaEENS1_15EpilogueDefaultEEEEEvvEEEEvNT_6ParamsE:
        .type           _ZN7cutlass13device_kernelINS_4gemm6kernel13GemmUniversalIN4cute5tupleIJiiiiEEENS1_10collective13CollectiveMmaINS1_34MainloopSm90TmaGmmaWarpSpecializedILi9ENS5_IJNS4_1CILi1EEESB_SB_EEENS1_35KernelTmaWarpSpecializedCooperativeEEENS5_IJNSA_ILi192EEENSA_ILi176EEENSA_ILi64EEEEEEaNS5_IJlSB_lEEEaSJ_NS4_8TiledMMAINS4_8MMA_AtomIJNS4_4SM904GMMA26MMA_64x16x32_S32S8S8_SS_TNEEEENS4_6LayoutINS5_IJNSA_ILi2EEESB_SB_EEENS5_IJSB_NSA_ILi0EEEST_EEEEENS5_IJNS4_10UnderscoreESW_SW_EEEEENS4_13SM90_TMA_LOADENS4_14ComposedLayoutINS4_7SwizzleILi2ELi4ELi3EEENS4_18smem_ptr_flag_bitsILi8EEENSQ_INS5_IJNSA_ILi8EEESH_EEENS5_IJSH_SB_EEEEEEEvNS4_8identityESZ_S19_vS1A_EENS_8epilogue10collective6detail29Sm90TmaWarpSpecializedAdapterINS1D_15DefaultEpilogueIaSJ_SJ_NS1C_6thread17LinearCombinationIaLi1EiiLNS1H_9ScaleType4KindE0ELNS_15FloatRoundStyleE2EaEENS1_15EpilogueDefaultEEEEEvvEEEEvNT_6ParamsE,@function
        .size           _ZN7cutlass13device_kernelINS_4gemm6kernel13GemmUniversalIN4cute5tupleIJiiiiEEENS1_10collective13CollectiveMmaINS1_34MainloopSm90TmaGmmaWarpSpecializedILi9ENS5_IJNS4_1CILi1EEESB_SB_EEENS1_35KernelTmaWarpSpecializedCooperativeEEENS5_IJNSA_ILi192EEENSA_ILi176EEENSA_ILi64EEEEEEaNS5_IJlSB_lEEEaSJ_NS4_8TiledMMAINS4_8MMA_AtomIJNS4_4SM904GMMA26MMA_64x16x32_S32S8S8_SS_TNEEEENS4_6LayoutINS5_IJNSA_ILi2EEESB_SB_EEENS5_IJSB_NSA_ILi0EEEST_EEEEENS5_IJNS4_10UnderscoreESW_SW_EEEEENS4_13SM90_TMA_LOADENS4_14ComposedLayoutINS4_7SwizzleILi2ELi4ELi3EEENS4_18smem_ptr_flag_bitsILi8EEENSQ_INS5_IJNSA_ILi8EEESH_EEENS5_IJSH_SB_EEEEEEEvNS4_8identityESZ_S19_vS1A_EENS_8epilogue10collective6detail29Sm90TmaWarpSpecializedAdapterINS1D_15DefaultEpilogueIaSJ_SJ_NS1C_6thread17LinearCombinationIaLi1EiiLNS1H_9ScaleType4KindE0ELNS_15FloatRoundStyleE2EaEENS1_15EpilogueDefaultEEEEEvvEEEEvNT_6ParamsE,(.L_x_433 - _ZN7cutlass13device_kernelINS_4gemm6kernel13GemmUniversalIN4cute5tupleIJiiiiEEENS1_10collective13CollectiveMmaINS1_34MainloopSm90TmaGmmaWarpSpecializedILi9ENS5_IJNS4_1CILi1EEESB_SB_EEENS1_35KernelTmaWarpSpecializedCooperativeEEENS5_IJNSA_ILi192EEENSA_ILi176EEENSA_ILi64EEEEEEaNS5_IJlSB_lEEEaSJ_NS4_8TiledMMAINS4_8MMA_AtomIJNS4_4SM904GMMA26MMA_64x16x32_S32S8S8_SS_TNEEEENS4_6LayoutINS5_IJNSA_ILi2EEESB_SB_EEENS5_IJSB_NSA_ILi0EEEST_EEEEENS5_IJNS4_10UnderscoreESW_SW_EEEEENS4_13SM90_TMA_LOADENS4_14ComposedLayoutINS4_7SwizzleILi2ELi4ELi3EEENS4_18smem_ptr_flag_bitsILi8EEENSQ_INS5_IJNSA_ILi8EEESH_EEENS5_IJSH_SB_EEEEEEEvNS4_8identityESZ_S19_vS1A_EENS_8epilogue10collective6detail29Sm90TmaWarpSpecializedAdapterINS1D_15DefaultEpilogueIaSJ_SJ_NS1C_6thread17LinearCombinationIaLi1EiiLNS1H_9ScaleType4KindE0ELNS_15FloatRoundStyleE2EaEENS1_15EpilogueDefaultEEEEEvvEEEEvNT_6ParamsE)
        .other          _ZN7cutlass13device_kernelINS_4gemm6kernel13GemmUniversalIN4cute5tupleIJiiiiEEENS1_10collective13CollectiveMmaINS1_34MainloopSm90TmaGmmaWarpSpecializedILi9ENS5_IJNS4_1CILi1EEESB_SB_EEENS1_35KernelTmaWarpSpecializedCooperativeEEENS5_IJNSA_ILi192EEENSA_ILi176EEENSA_ILi64EEEEEEaNS5_IJlSB_lEEEaSJ_NS4_8TiledMMAINS4_8MMA_AtomIJNS4_4SM904GMMA26MMA_64x16x32_S32S8S8_SS_TNEEEENS4_6LayoutINS5_IJNSA_ILi2EEESB_SB_EEENS5_IJSB_NSA_ILi0EEEST_EEEEENS5_IJNS4_10UnderscoreESW_SW_EEEEENS4_13SM90_TMA_LOADENS4_14ComposedLayoutINS4_7SwizzleILi2ELi4ELi3EEENS4_18smem_ptr_flag_bitsILi8EEENSQ_INS5_IJNSA_ILi8EEESH_EEENS5_IJSH_SB_EEEEEEEvNS4_8identityESZ_S19_vS1A_EENS_8epilogue10collective6detail29Sm90TmaWarpSpecializedAdapterINS1D_15DefaultEpilogueIaSJ_SJ_NS1C_6thread17LinearCombinationIaLi1EiiLNS1H_9ScaleType4KindE0ELNS_15FloatRoundStyleE2EaEENS1_15EpilogueDefaultEEEEEvvEEEEvNT_6ParamsE,@"STO_CUDA_ENTRY STV_DEFAULT"
_ZN7cutlass13device_kernelINS_4gemm6kernel13GemmUniversalIN4cute5tupleIJiiiiEEENS1_10collective13CollectiveMmaINS1_34MainloopSm90TmaGmmaWarpSpecializedILi9ENS5_IJNS4_1CILi1EEESB_SB_EEENS1_35KernelTmaWarpSpecializedCooperativeEEENS5_IJNSA_ILi192EEENSA_ILi176EEENSA_ILi64EEEEEEaNS5_IJlSB_lEEEaSJ_NS4_8TiledMMAINS4_8MMA_AtomIJNS4_4SM904GMMA26MMA_64x16x32_S32S8S8_SS_TNEEEENS4_6LayoutINS5_IJNSA_ILi2EEESB_SB_EEENS5_IJSB_NSA_ILi0EEEST_EEEEENS5_IJNS4_10UnderscoreESW_SW_EEEEENS4_13SM90_TMA_LOADENS4_14ComposedLayoutINS4_7SwizzleILi2ELi4ELi3EEENS4_18smem_ptr_flag_bitsILi8EEENSQ_INS5_IJNSA_ILi8EEESH_EEENS5_IJSH_SB_EEEEEEEvNS4_8identityESZ_S19_vS1A_EENS_8epilogue10collective6detail29Sm90TmaWarpSpecializedAdapterINS1D_15DefaultEpilogueIaSJ_SJ_NS1C_6thread17LinearCombinationIaLi1EiiLNS1H_9ScaleType4KindE0ELNS_15FloatRoundStyleE2EaEENS1_15EpilogueDefaultEEEEEvvEEEEvNT_6ParamsE:
[----:B------:R-:W0:Y:S01]  /*0000*/  LDC R1, c[0x0][0x28] ;  /* 0x00000a00ff017b82 */ /* 0x000e220000000800 */
[----:B------:R-:W1:Y:S01]  /*0010*/  S2R R23, SR_TID.X ;  /* 0x0000000000177919 */ /* 0x000e620000002100 */
[----:B------:R-:W-:Y:S01]  /*0020*/  ELECT P0, URZ, PT ;  /* 0x00000000003f782f */ /* 0x000fe20003800000 */
[----:B------:R-:W-:Y:S01]  /*0030*/  BSSY B0, `(.L_x_0) ;  /* 0x000000f000007945 */ /* 0x000fe20003800000 */
[--C-:B-1----:R-:W-:Y:S02]  /*0040*/  SHF.R.U32.HI R0, RZ, 0x5, R23.reuse ;  /* 0x00000005ff007819 */ /* 0x102fe40000011617 */
[----:B------:R-:W-:-:S03]  /*0050*/  SHF.R.U32.HI R3, RZ, 0x7, R23 ;  /* 0x00000007ff037819 */ /* 0x000fc60000011617 */
[----:B------:R-:W1:Y:S04]  /*0060*/  SHFL.IDX PT, R2, R0, RZ, 0x1f ;  /* 0x00001fff00027589 */ /* 0x000e6800000e0000 */
[----:B------:R2:W3:Y:S01]  /*0070*/  SHFL.IDX PT, R10, R3, RZ, 0x1f ;  /* 0x00001fff030a7589 */ /* 0x0004e200000e0000 */
[----:B-1----:R-:W-:-:S13]  /*0080*/  ISETP.NE.OR P0, PT, R2, RZ, !P0 ;  /* 0x000000ff0200720c */ /* 0x002fda0004705670 */
[----:B0-23--:R-:W-:Y:S05]  /*0090*/  @P0 BRA `(.L_x_1) ;  /* 0x0000000000200947 */ /* 0x00dfea0003800000 */
[----:B------:R-:W-:Y:S02]  /*00a0*/  ULDC.64 UR4, c[0x0][0x198] ;  /* 0x0000660000047ab9 */ /* 0x000fe40000000a00 */
[----:B------:R-:W-:Y:S02]  /*00b0*/  UIADD3 UR6, UP0, UR4, 0xf0, URZ ;  /* 0x000000f004067890 */ /* 0x000fe4000ff1e03f */
[----:B------:R-:W-:Y:S02]  /*00c0*/  UIADD3 UR4, UP1, UR4, 0x1f0, URZ ;  /* 0x000001f004047890 */ /* 0x000fe4000ff3e03f */
[----:B------:R-:W-:Y:S02]  /*00d0*/  UIADD3.X UR7, URZ, UR5, URZ, UP0, !UPT ;  /* 0x000000053f077290 */ /* 0x000fe400087fe43f */
[----:B------:R-:W-:-:S07]  /*00e0*/  UIADD3.X UR5, URZ, UR5, URZ, UP1, !UPT ;  /* 0x000000053f057290 */ /* 0x000fce0008ffe43f */
[----:B------:R0:W-:Y:S02]  /*00f0*/  UTMACCTL.PF [UR6] ;  /* 0x00000000060079b9 */ /* 0x0001e40008040000 */
[----:B------:R0:W-:Y:S02]  /*0100*/  UTMACCTL.PF [UR4] ;  /* 0x00000000040079b9 */ /* 0x0001e40008040000 */
[----:B0-----:R-:W-:Y:S01]  /*0110*/  NOP ;  /* 0x0000000000007918 */ /* 0x001fe20000000000 */
.L_x_1:
[----:B------:R-:W-:Y:S05]  /*0120*/  BSYNC B0 ;  /* 0x0000000000007941 */ /* 0x000fea0003800000 */
.L_x_0:
[----:B------:R-:W0:Y:S02]  /*0130*/  SHFL.IDX PT, R3, R0, RZ, 0x1f ;  /* 0x00001fff00037589 */ /* 0x000e2400000e0000 */
[----:B0-----:R-:W-:-:S13]  /*0140*/  ISETP.NE.AND P0, PT, R3, RZ, PT ;  /* 0x000000ff0300720c */ /* 0x001fda0003f05270 */
[----:B------:R-:W-:Y:S05]  /*0150*/  @P0 BRA `(.L_x_2) ;  /* 0x00000000008c0947 */ /* 0x000fea0003800000 */
[----:B------:R-:W-:Y:S01]  /*0160*/  ELECT P0, URZ, PT ;  /* 0x00000000003f782f */ /* 0x000fe20003800000 */
[----:B------:R-:W-:-:S12]  /*0170*/  BSSY B0, `(.L_x_2) ;  /* 0x0000021000007945 */ /* 0x000fd80003800000 */
[----:B------:R-:W-:Y:S05]  /*0180*/  @!P0 BRA `(.L_x_3) ;  /* 0x00000000007c8947 */ /* 0x000fea0003800000 */
[----:B------:R-:W0:Y:S01]  /*0190*/  S2UR UR8, SR_CgaCtaId ;  /* 0x00000000000879c3 */ /* 0x000e220000008800 */
[----:B------:R-:W-:Y:S01]  /*01a0*/  UMOV UR4, 0x400 ;  /* 0x0000040000047882 */ /* 0x000fe20000000000 */
[----:B------:R-:W-:Y:S01]  /*01b0*/  UMOV UR5, 0x1 ;  /* 0x0000000100057882 */ /* 0x000fe20000000000 */
[----:B------:R-:W-:Y:S02]  /*01c0*/  UMOV UR6, 0x100 ;  /* 0x0000010000067882 */ /* 0x000fe40000000000 */
[----:B------:R-:W-:-:S04]  /*01d0*/  UIADD3 UR6, -UR6, 0x100000, URZ ;  /* 0x0010000006067890 */ /* 0x000fc8000fffe13f */
[----:B------:R-:W-:Y:S02]  /*01e0*/  USHF.L.U32 UR7, UR6, 0xb, URZ ;  /* 0x0000000b06077899 */ /* 0x000fe4000800063f */
[----:B------:R-:W-:Y:S02]  /*01f0*/  USHF.L.U32 UR6, UR6, 0x1, URZ ;  /* 0x0000000106067899 */ /* 0x000fe4000800063f */
[----:B0-----:R-:W-:Y:S02]  /*0200*/  ULEA UR8, UR8, UR4, 0x18 ;  /* 0x0000000408087291 */ /* 0x001fe4000f8ec03f */
[----:B------:R-:W-:-:S04]  /*0210*/  UIADD3 UR4, -UR5, 0x100000, URZ ;  /* 0x0010000005047890 */ /* 0x000fc8000fffe13f */
[----:B------:R-:W-:Y:S02]  /*0220*/  USHF.L.U32 UR5, UR4, 0xb, URZ ;  /* 0x0000000b04057899 */ /* 0x000fe4000800063f */
[----:B------:R-:W-:Y:S01]  /*0230*/  USHF.L.U32 UR4, UR4, 0x1, URZ ;  /* 0x0000000104047899 */ /* 0x000fe2000800063f */
[----:B------:R-:W0:Y:S11]  /*0240*/  FENCE.VIEW.ASYNC.S ;  /* 0x00000000000073c6 */ /* 0x000e360000000000 */
[----:B0-----:R0:W1:Y:S01]  /*0250*/  SYNCS.EXCH.64 URZ, [UR8], UR4 ;  /* 0x00000004083f75b2 */ /* 0x0010620008000100 */
[----:B------:R0:W2:Y:S01]  /*0260*/  SYNCS.EXCH.64 URZ, [UR8+0x48], UR6 ;  /* 0x00004806083f75b2 */ /* 0x0000a20008000100 */
[----:B------:R0:W3:Y:S01]  /*0270*/  SYNCS.EXCH.64 URZ, [UR8+0x8], UR4 ;  /* 0x00000804083f75b2 */ /* 0x0000e20008000100 */
[----:B------:R0:W4:Y:S01]  /*0280*/  SYNCS.EXCH.64 URZ, [UR8+0x50], UR6 ;  /* 0x00005006083f75b2 */ /* 0x0001220008000100 */
[----:B------:R0:W0:Y:S01]  /*0290*/  SYNCS.EXCH.64 URZ, [UR8+0x10], UR4 ;  /* 0x00001004083f75b2 */ /* 0x0000220008000100 */
        /* <DEDUP_REMOVED lines=13> */
[----:B------:R-:W-:Y:S01]  /*0370*/  NOP ;  /* 0x0000000000007918 */ /* 0x000fe20000000000 */
.L_x_3:
[----:B0-----:R-:W-:Y:S05]  /*0380*/  BSYNC B0 ;  /* 0x0000000000007941 */ /* 0x001fea0003800000 */
.L_x_2:
[----:B------:R-:W0:Y:S01]  /*0390*/  SHFL.IDX PT, R0, R0, RZ, 0x1f ;  /* 0x00001fff00007589 */ /* 0x000e2200000e0000 */
[----:B------:R-:W-:Y:S01]  /*03a0*/  ELECT P0, URZ, PT ;  /* 0x00000000003f782f */ /* 0x000fe20003800000 */
[----:B------:R-:W5:Y:S01]  /*03b0*/  LDC R4, c[0x0][0x65c] ;  /* 0x00019700ff047b82 */ /* 0x000f620000000800 */
[----:B------:R-:W-:Y:S01]  /*03c0*/  SHF.R.S32.HI R5, RZ, 0x1f, R2 ;  /* 0x0000001fff057819 */ /* 0x000fe20000011402 */
[----:B------:R-:W1:Y:S01]  /*03d0*/  S2R R3, SR_CTAID.Y ;  /* 0x0000000000037919 */ /* 0x000e620000002600 */
[----:B------:R-:W-:Y:S01]  /*03e0*/  UMOV UR4, 0x20 ;  /* 0x0000002000047882 */ /* 0x000fe20000000000 */
[----:B------:R-:W-:Y:S01]  /*03f0*/  ISETP.NE.AND P2, PT, R10, RZ, PT ;  /* 0x000000ff0a00720c */ /* 0x000fe20003f45270 */
[----:B------:R-:W-:Y:S01]  /*0400*/  NOP ;  /* 0x0000000000007918 */ /* 0x000fe20000000000 */
[----:B------:R-:W-:Y:S01]  /*0410*/  LEA.HI R5, R5, R2, RZ, 0x2 ;  /* 0x0000000205057211 */ /* 0x000fe200078f10ff */
[----:B------:R-:W-:-:S03]  /*0420*/  NOP ;  /* 0x0000000000007918 */ /* 0x000fc60000000000 */
[----:B------:R-:W-:Y:S02]  /*0430*/  LOP3.LUT R5, R5, 0xfffffffc, RZ, 0xc0, !PT ;  /* 0xfffffffc05057812 */ /* 0x000fe400078ec0ff */
[----:B0-----:R-:W-:-:S03]  /*0440*/  ISETP.NE.OR P0, PT, R0, RZ, !P0 ;  /* 0x000000ff0000720c */ /* 0x001fc60004705670 */
[----:B------:R-:W-:Y:S01]  /*0450*/  IMAD.IADD R0, R2, 0x1, -R5 ;  /* 0x0000000102007824 */ /* 0x000fe200078e0a05 */
[----:B-----5:R-:W-:Y:S01]  /*0460*/  ISETP.NE.AND P3, PT, R4, 0x1, PT ;  /* 0x000000010400780c */ /* 0x020fe20003f65270 */
[----:B------:R-:W-:Y:S01]  /*0470*/  IMAD.MOV.U32 R5, RZ, RZ, RZ ;  /* 0x000000ffff057224 */ /* 0x000fe200078e00ff */
[----:B------:R-:W0:Y:S07]  /*0480*/  S2R R4, SR_CTAID.X ;  /* 0x0000000000047919 */ /* 0x000e2e0000002500 */
[----:B------:R-:W-:Y:S01]  /*0490*/  VOTEU.ALL UP0, P0 ;  /* 0x00000000003f7886 */ /* 0x000fe20000000000 */
[----:B------:R-:W-:-:S03]  /*04a0*/  VOTEU.ALL UP1, P0 ;  /* 0x00000000003f7886 */ /* 0x000fc60000020000 */
[----:B------:R-:W0:Y:S01]  /*04b0*/  @P3 LDC R9, c[0x0][0x10] ;  /* 0x00000400ff093b82 */ /* 0x000e220000000800 */
[----:B-1----:R-:W-:Y:S01]  /*04c0*/  @P3 IMAD.MOV.U32 R6, RZ, RZ, R3 ;  /* 0x000000ffff063224 */ /* 0x002fe200078e0003 */
[----:B------:R-:W-:Y:S01]  /*04d0*/  @!UP0 UMOV UR6, 0x400 ;  /* 0x0000040000068882 */ /* 0x000fe20000000000 */
[----:B------:R-:W-:-:S04]  /*04e0*/  @!UP0 UIADD3 UR4, -UR4, 0x100000, URZ ;  /* 0x0010000004048890 */ /* 0x000fc8000fffe13f */
[----:B------:R-:W-:Y:S02]  /*04f0*/  @!UP0 USHF.L.U32 UR5, UR4, 0xb, URZ ;  /* 0x0000000b04058899 */ /* 0x000fe4000800063f */
[----:B------:R-:W-:Y:S01]  /*0500*/  @!UP0 USHF.L.U32 UR4, UR4, 0x1, URZ ;  /* 0x0000000104048899 */ /* 0x000fe2000800063f */
[----:B------:R-:W-:Y:S02]  /*0510*/  @P3 IMAD.MOV.U32 R7, RZ, RZ, RZ ;  /* 0x000000ffff073224 */ /* 0x000fe400078e00ff */
[----:B------:R-:W-:Y:S01]  /*0520*/  @P3 IMAD.MOV.U32 R13, RZ, RZ, RZ ;  /* 0x000000ffff0d3224 */ /* 0x000fe200078e00ff */
[----:B------:R-:W1:Y:S08]  /*0530*/  @!UP0 S2UR UR7, SR_CgaCtaId ;  /* 0x00000000000789c3 */ /* 0x000e700000008800 */
[----:B------:R-:W5:Y:S01]  /*0540*/  @!P3 LDC R11, c[0x0][0xc] ;  /* 0x00000300ff0bbb82 */ /* 0x000f620000000800 */
[----:B0-----:R-:W-:-:S04]  /*0550*/  @P3 IMAD.WIDE.U32 R8, R4, R9, R6 ;  /* 0x0000000904083225 */ /* 0x001fc800078e0006 */
[----:B------:R-:W-:Y:S02]  /*0560*/  @P3 IMAD.MOV.U32 R17, RZ, RZ, R8 ;  /* 0x000000ffff113224 */ /* 0x000fe400078e0008 */
[----:B------:R-:W-:Y:S01]  /*0570*/  @P3 IMAD.IADD R16, R9, 0x1, R13 ;  /* 0x0000000109103824 */ /* 0x000fe200078e020d */
[----:B-1----:R-:W-:Y:S01]  /*0580*/  @!UP0 ULEA UR6, UR7, UR6, 0x18 ;  /* 0x0000000607068291 */ /* 0x002fe2000f8ec03f */
[----:B------:R-:W-:Y:S01]  /*0590*/  VOTEU.ALL UP0, P0 ;  /* 0x00000000003f7886 */ /* 0x000fe20000000000 */
[----:B------:R-:W-:-:S04]  /*05a0*/  ISETP.NE.AND P0, PT, R0, 0x3, PT ;  /* 0x000000030000780c */ /* 0x000fc80003f05270 */
[----:B------:R-:W-:Y:S01]  /*05b0*/  ISETP.EQ.OR P0, PT, R0, RZ, !P0 ;  /* 0x000000ff0000720c */ /* 0x000fe20004702670 */
[----:B-----5:R-:W-:-:S03]  /*05c0*/  @!P3 IMAD.WIDE.U32 R6, R11, R3, R4 ;  /* 0x000000030b06b225 */ /* 0x020fc600078e0004 */
[C---:B------:R-:W-:Y:S01]  /*05d0*/  ISETP.EQ.AND P0, PT, R10.reuse, RZ, P0 ;  /* 0x000000ff0a00720c */ /* 0x040fe20000702270 */
[----:B------:R-:W-:Y:S01]  /*05e0*/  VIADD R10, R10, 0xffffffff ;  /* 0xffffffff0a0a7836 */ /* 0x000fe20000000000 */
[----:B------:R-:W0:Y:S02]  /*05f0*/  FENCE.VIEW.ASYNC.S ;  /* 0x00000000000073c6 */ /* 0x000e240000000000 */
[----:B0-----:R0:W2:Y:S01]  /*0600*/  @!UP0 SYNCS.EXCH.64 URZ, [UR6+0xa0], UR4 ;  /* 0x0000a004063f85b2 */ /* 0x0010a20008000100 */
[----:B------:R-:W-:Y:S01]  /*0610*/  @!P3 IMAD.MOV.U32 R17, RZ, RZ, R6 ;  /* 0x000000ffff11b224 */ /* 0x000fe200078e0006 */
[----:B------:R-:W-:Y:S01]  /*0620*/  SEL R2, RZ, 0x1, !P0 ;  /* 0x00000001ff027807 */ /* 0x000fe20004000000 */
[----:B------:R-:W-:Y:S01]  /*0630*/  @!P3 IMAD.MOV.U32 R16, RZ, RZ, R7 ;  /* 0x000000ffff10b224 */ /* 0x000fe200078e0007 */
[----:B------:R-:W-:-:S04]  /*0640*/  ISETP.GE.U32.AND P1, PT, R10, 0x2, PT ;  /* 0x000000020a00780c */ /* 0x000fc80003f26070 */
[----:B------:R-:W-:Y:S01]  /*0650*/  SEL R2, R2, 0x2, P1 ;  /* 0x0000000202027807 */ /* 0x000fe20000800000 */
[----:B------:R0:W2:Y:S01]  /*0660*/  @!UP1 SYNCS.EXCH.64 URZ, [UR6+0xa8], UR4 ;  /* 0x0000a804063f95b2 */ /* 0x0000a20008000100 */
[----:B------:R-:W-:Y:S01]  /*0670*/  NOP ;  /* 0x0000000000007918 */ /* 0x000fe20000000000 */
[----:B--234-:R-:W-:Y:S06]  /*0680*/  BAR.SYNC.DEFER_BLOCKING 0x0 ;  /* 0x0000000000007b1d */ /* 0x01cfec0000010000 */
[----:B------:R-:W-:Y:S05]  /*0690*/  @!P2 BRA `(.L_x_4) ;  /* 0x000000c40024a947 */ /* 0x000fea0003800000 */
[----:B------:R-:W-:-:S13]  /*06a0*/  ISETP.GT.U32.AND P0, PT, R10, 0x1, PT ;  /* 0x000000010a00780c */ /* 0x000fda0003f04070 */
[----:B0-----:R-:W-:Y:S05]  /*06b0*/  @P0 EXIT ;  /* 0x000000000000094d */ /* 0x001fea0003800000 */
[----:B------:R-:W-:Y:S01]  /*06c0*/  ULDC.64 UR4, c[0x0][0x650] ;  /* 0x0001940000047ab9 */ /* 0x000fe20000000a00 */
[----:B------:R-:W-:Y:S01]  /*06d0*/  PRMT R0, RZ, 0x7610, R0 ;  /* 0x00007610ff007816 */ /* 0x000fe20000000000 */
[----:B------:R-:W-:Y:S01]  /*06e0*/  IMAD.MOV.U32 R19, RZ, RZ, -0x1 ;  /* 0xffffffffff137424 */ /* 0x000fe200078e00ff */
[----:B------:R-:W-:Y:S01]  /*06f0*/  ISETP.GE.U32.AND P0, PT, R17, UR4, PT ;  /* 0x0000000411007c0c */ /* 0x000fe2000bf06070 */
[----:B------:R-:W-:Y:S02]  /*0700*/  IMAD.MOV.U32 R22, RZ, RZ, -0x1 ;  /* 0xffffffffff167424 */ /* 0x000fe400078e00ff */
[----:B------:R-:W-:Y:S01]  /*0710*/  IMAD.MOV.U32 R18, RZ, RZ, -0x1 ;  /* 0xffffffffff127424 */ /* 0x000fe200078e00ff */
[----:B------:R-:W-:-:S13]  /*0720*/  ISETP.GE.U32.AND.EX P0, PT, R16, UR5, PT, P0 ;  /* 0x0000000510007c0c */ /* 0x000fda000bf06100 */
[----:B------:R-:W-:Y:S05]  /*0730*/  @P0 BRA `(.L_x_5) ;  /* 0x0000000400600947 */ /* 0x000fea0003800000 */
[----:B------:R-:W0:Y:S01]  /*0740*/  LDC.64 R14, c[0x0][0x628] ;  /* 0x00018a00ff0e7b82 */ /* 0x000e220000000a00 */
[----:B------:R-:W-:Y:S02]  /*0750*/  IMAD.MOV.U32 R6, RZ, RZ, R17 ;  /* 0x000000ffff067224 */ /* 0x000fe400078e0011 */
[----:B------:R-:W-:-:S05]  /*0760*/  IMAD.MOV.U32 R7, RZ, RZ, R16 ;  /* 0x000000ffff077224 */ /* 0x000fca00078e0010 */
[----:B------:R-:W1:Y:S08]  /*0770*/  LDC R12, c[0x0][0x630] ;  /* 0x00018c00ff0c7b82 */ /* 0x000e700000000800 */
[----:B------:R-:W2:Y:S01]  /*0780*/  LDC.64 R18, c[0x0][0x620] ;  /* 0x00018800ff127b82 */ /* 0x000ea20000000a00 */
[----:B0-----:R-:W-:-:S04]  /*0790*/  ISETP.NE.U32.AND P0, PT, R14, RZ, PT ;  /* 0x000000ff0e00720c */ /* 0x001fc80003f05070 */
[----:B------:R-:W-:-:S13]  /*07a0*/  ISETP.NE.AND.EX P0, PT, R15, RZ, PT, P0 ;  /* 0x000000ff0f00720c */ /* 0x000fda0003f05300 */
[----:B-12---:R-:W-:Y:S05]  /*07b0*/  @!P0 BRA `(.L_x_6) ;  /* 0x0000000000288947 */ /* 0x006fea0003800000 */
[----:B------:R-:W0:Y:S02]  /*07c0*/  LDC R0, c[0x0][0x634] ;  /* 0x00018d00ff007b82 */ /* 0x000e240000000800 */
[----:B0-----:R-:W-:-:S05]  /*07d0*/  IADD3 R11, P0, R17, R0, RZ ;  /* 0x00000000110b7210 */ /* 0x001fca0007f1e0ff */
[----:B------:R-:W-:-:S04]  /*07e0*/  IMAD.X R13, RZ, RZ, R16, P0 ;  /* 0x000000ffff0d7224 */ /* 0x000fc800000e0610 */
[----:B------:R-:W-:-:S04]  /*07f0*/  IMAD.WIDE.U32 R6, R13, R14, RZ ;  /* 0x0000000e0d067225 */ /* 0x000fc800078e00ff */
[----:B------:R-:W-:-:S04]  /*0800*/  IMAD.WIDE.U32 R8, P0, R11, R15, R6 ;  /* 0x0000000f0b087225 */ /* 0x000fc80007800006 */
[----:B------:R-:W-:-:S04]  /*0810*/  IMAD.WIDE.U32 R6, R11, R14, RZ ;  /* 0x0000000e0b067225 */ /* 0x000fc800078e00ff */
[----:B------:R-:W-:Y:S01]  /*0820*/  IMAD.X R11, RZ, RZ, RZ, P0 ;  /* 0x000000ffff0b7224 */ /* 0x000fe200000e06ff */
[----:B------:R-:W-:Y:S01]  /*0830*/  IADD3 RZ, P0, R7, R8, RZ ;  /* 0x0000000807ff7210 */ /* 0x000fe20007f1e0ff */
[----:B------:R-:W-:-:S04]  /*0840*/  IMAD.MOV.U32 R10, RZ, RZ, R9 ;  /* 0x000000ffff0a7224 */ /* 0x000fc800078e0009 */
[----:B------:R-:W-:-:S08]  /*0850*/  IMAD.WIDE.U32.X R6, R13, R15, R10, P0 ;  /* 0x0000000f0d067225 */ /* 0x000fd000000e040a */
.L_x_6:
[-CC-:B------:R-:W-:Y:S01]  /*0860*/  SHF.R.U64 R26, R6, R12.reuse, R7.reuse ;  /* 0x0000000c061a7219 */ /* 0x180fe20000001207 */
[----:B------:R-:W0:Y:S01]  /*0870*/  LDC R10, c[0x0][0x618] ;  /* 0x00018600ff0a7b82 */ /* 0x000e220000000800 */
[----:B------:R-:W-:Y:S01]  /*0880*/  SHF.R.U32.HI R5, RZ, R12, R7 ;  /* 0x0000000cff057219 */ /* 0x000fe20000011607 */
[----:B------:R-:W-:Y:S01]  /*0890*/  ULDC UR4, c[0x0][0x150] ;  /* 0x0000540000047ab9 */ /* 0x000fe20000000800 */
[----:B------:R-:W-:Y:S01]  /*08a0*/  IADD3 R9, P0, RZ, -R26, RZ ;  /* 0x8000001aff097210 */ /* 0x000fe20007f1e0ff */
[----:B------:R-:W-:Y:S01]  /*08b0*/  IMAD.MOV.U32 R6, RZ, RZ, R17 ;  /* 0x000000ffff067224 */ /* 0x000fe200078e0011 */
[----:B------:R-:W-:Y:S01]  /*08c0*/  I2FP.F32.U32 R0, R4 ;  /* 0x0000000400007245 */ /* 0x000fe20000201000 */
[----:B------:R-:W-:Y:S02]  /*08d0*/  IMAD.MOV.U32 R7, RZ, RZ, R16 ;  /* 0x000000ffff077224 */ /* 0x000fe400078e0010 */
[----:B------:R-:W1:Y:S01]  /*08e0*/  LDC.64 R24, c[0x0][0x640] ;  /* 0x00019000ff187b82 */ /* 0x000e620000000a00 */
[----:B------:R-:W-:-:S02]  /*08f0*/  IMAD.X R11, RZ, RZ, ~R5, P0 ;  /* 0x000000ffff0b7224 */ /* 0x000fc400000e0e05 */
[----:B------:R-:W-:Y:S01]  /*0900*/  FMUL R0, R0, UR4 ;  /* 0x0000000400007c20 */ /* 0x000fe20008400000 */
[----:B------:R-:W-:Y:S01]  /*0910*/  IMAD.WIDE.U32 R6, R9, R18, R6 ;  /* 0x0000001209067225 */ /* 0x000fe200078e0006 */
[----:B------:R-:W-:-:S03]  /*0920*/  ULDC UR4, c[0x0][0x154] ;  /* 0x0000550000047ab9 */ /* 0x000fc60000000800 */
[----:B------:R-:W-:Y:S01]  /*0930*/  IMAD R8, R11, R18, RZ ;  /* 0x000000120b087224 */ /* 0x000fe200078e02ff */
[----:B------:R-:W2:Y:S01]  /*0940*/  LDC R5, c[0x0][0x144] ;  /* 0x00005100ff057b82 */ /* 0x000ea20000000800 */
[----:B------:R-:W3:Y:S02]  /*0950*/  F2I.U32.TRUNC.NTZ R0, R0 ;  /* 0x0000000000007305 */ /* 0x000ee4000020f000 */
[----:B------:R-:W-:-:S04]  /*0960*/  IMAD R9, R9, R19, R8 ;  /* 0x0000001309097224 */ /* 0x000fc800078e0208 */
[----:B------:R-:W-:Y:S01]  /*0970*/  IMAD.IADD R7, R7, 0x1, R9 ;  /* 0x0000000107077824 */ /* 0x000fe200078e0209 */
[----:B------:R-:W4:Y:S01]  /*0980*/  LDC R12, c[0x0][0x608] ;  /* 0x00018200ff0c7b82 */ /* 0x000f220000000800 */
[----:B------:R-:W-:-:S03]  /*0990*/  IMAD.MOV.U32 R9, RZ, RZ, -0x1 ;  /* 0xffffffffff097424 */ /* 0x000fc600078e00ff */
[-CC-:B0-----:R-:W-:Y:S02]  /*09a0*/  SHF.R.U64 R18, R6, R10.reuse, R7.reuse ;  /* 0x0000000a06127219 */ /* 0x181fe40000001207 */
[----:B------:R-:W-:Y:S02]  /*09b0*/  I2FP.F32.U32 R6, R3 ;  /* 0x0000000300067245 */ /* 0x000fe40000201000 */
[----:B------:R-:W0:Y:S01]  /*09c0*/  LDC R22, c[0x0][0x658] ;  /* 0x00019600ff167b82 */ /* 0x000e220000000800 */
[----:B-1----:R-:W-:Y:S01]  /*09d0*/  ISETP.NE.U32.AND P0, PT, R24, RZ, PT ;  /* 0x000000ff1800720c */ /* 0x002fe20003f05070 */
[----:B---3--:R-:W-:Y:S01]  /*09e0*/  IMAD.MOV R8, RZ, RZ, -R0 ;  /* 0x000000ffff087224 */ /* 0x008fe200078e0a00 */
[----:B------:R-:W-:Y:S01]  /*09f0*/  SHF.R.U32.HI R7, RZ, R10, R7 ;  /* 0x0000000aff077219 */ /* 0x000fe20000011607 */
[----:B------:R-:W-:Y:S01]  /*0a00*/  FMUL R6, R6, UR4 ;  /* 0x0000000406067c20 */ /* 0x000fe20008400000 */
[----:B------:R-:W-:-:S03]  /*0a10*/  ISETP.NE.AND.EX P0, PT, R25, RZ, PT, P0 ;  /* 0x000000ff1900720c */ /* 0x000fc60003f05300 */
[----:B------:R-:W1:Y:S01]  /*0a20*/  LDC R14, c[0x0][0x148] ;  /* 0x00005200ff0e7b82 */ /* 0x000e620000000800 */
[----:B--2---:R-:W-:-:S07]  /*0a30*/  IMAD R0, R5, R8, R4 ;  /* 0x0000000805007224 */ /* 0x004fce00078e0204 */
[----:B------:R-:W2:Y:S01]  /*0a40*/  LDC R20, c[0x0][0x600] ;  /* 0x00018000ff147b82 */ /* 0x000ea20000000800 */
[-CC-:B----4-:R-:W-:Y:S02]  /*0a50*/  SHF.R.U64 R28, R18, R12.reuse, R7.reuse ;  /* 0x0000000c121c7219 */ /* 0x190fe40000001207 */
[----:B------:R-:W-:Y:S01]  /*0a60*/  SHF.R.U32.HI R5, RZ, R12, R7 ;  /* 0x0000000cff057219 */ /* 0x000fe20000011607 */
[----:B------:R-:W-:Y:S01]  /*0a70*/  IMAD.MOV.U32 R7, RZ, RZ, 0x1 ;  /* 0x00000001ff077424 */ /* 0x000fe200078e00ff */
[----:B------:R3:W4:Y:S03]  /*0a80*/  F2I.U32.TRUNC.NTZ R12, R6 ;  /* 0x00000006000c7305 */ /* 0x000726000020f000 */
[----:B------:R-:W1:Y:S01]  /*0a90*/  LDC R15, c[0x0][0x648] ;  /* 0x00019200ff0f7b82 */ /* 0x000e620000000800 */
[-C--:B0-----:R-:W-:Y:S02]  /*0aa0*/  SHF.L.U32 R4, R9, R22.reuse, RZ ;  /* 0x0000001609047219 */ /* 0x081fe400000006ff */
[----:B------:R-:W-:-:S02]  /*0ab0*/  SHF.R.U64 R30, R28, R22, R5 ;  /* 0x000000161c1e7219 */ /* 0x000fc40000001205 */
[----:B------:R-:W-:Y:S02]  /*0ac0*/  LOP3.LUT R11, RZ, R4, RZ, 0x33, !PT ;  /* 0x00000004ff0b7212 */ /* 0x000fe400078e33ff */
[-C--:B------:R-:W-:Y:S01]  /*0ad0*/  SHF.R.U32.HI R5, RZ, R22.reuse, R5 ;  /* 0x00000016ff057219 */ /* 0x080fe20000011605 */
[----:B------:R-:W0:Y:S01]  /*0ae0*/  LDC R19, c[0x0][0x638] ;  /* 0x00018e00ff137b82 */ /* 0x000e220000000800 */
[----:B------:R-:W-:Y:S01]  /*0af0*/  SHF.L.U32 R10, R7, R22, RZ ;  /* 0x00000016070a7219 */ /* 0x000fe200000006ff */
[----:B------:R-:W-:-:S06]  /*0b00*/  IMAD.MOV.U32 R4, RZ, RZ, R30 ;  /* 0x000000ffff047224 */ /* 0x000fcc00078e001e */
[----:B------:R-:W0:Y:S01]  /*0b10*/  LDC R21, c[0x0][0x610] ;  /* 0x00018400ff157b82 */ /* 0x000e220000000800 */
[----:B---34-:R-:W-:Y:S05]  /*0b20*/  @!P0 BRA `(.L_x_7) ;  /* 0x0000000000288947 */ /* 0x018fea0003800000 */
[----:B------:R-:W3:Y:S02]  /*0b30*/  LDC R9, c[0x0][0x64c] ;  /* 0x00019300ff097b82 */ /* 0x000ee40000000800 */
[----:B---3--:R-:W-:-:S05]  /*0b40*/  IADD3 R9, P0, R30, R9, RZ ;  /* 0x000000091e097210 */ /* 0x008fca0007f1e0ff */
        /* <DEDUP_REMOVED lines=8> */
.L_x_7:
[----:B-1----:R-:W-:Y:S01]  /*0bd0*/  SHF.R.U64 R4, R4, R15, R5 ;  /* 0x0000000f04047219 */ /* 0x002fe20000001205 */
[----:B--2---:R-:W-:Y:S01]  /*0be0*/  VIADD R5, R20, 0xffffffff ;  /* 0xffffffff14057836 */ /* 0x004fe20000000000 */
[----:B------:R-:W-:Y:S01]  /*0bf0*/  LOP3.LUT R11, R28, R11, RZ, 0xc0, !PT ;  /* 0x0000000b1c0b7212 */ /* 0x000fe200078ec0ff */
[----:B------:R-:W-:Y:S02]  /*0c00*/  IMAD.MOV R12, RZ, RZ, -R12 ;  /* 0x000000ffff0c7224 */ /* 0x000fe400078e0a0c */
[----:B------:R-:W-:Y:S02]  /*0c10*/  IMAD.MOV R6, RZ, RZ, -R4 ;  /* 0x000000ffff067224 */ /* 0x000fe400078e0a04 */
[----:B------:R-:W-:Y:S01]  /*0c20*/  IMAD R11, R10, R4, R11 ;  /* 0x000000040a0b7224 */ /* 0x000fe200078e020b */
[----:B------:R-:W-:Y:S01]  /*0c30*/  LOP3.LUT R4, R18, R5, RZ, 0xc0, !PT ;  /* 0x0000000512047212 */ /* 0x000fe200078ec0ff */
[----:B------:R-:W-:Y:S02]  /*0c40*/  @P3 IMAD R0, R14, R12, R3 ;  /* 0x0000000c0e003224 */ /* 0x000fe400078e0203 */
[----:B0-----:R-:W-:-:S02]  /*0c50*/  IMAD R3, R6, R19, R30 ;  /* 0x0000001306037224 */ /* 0x001fc400078e021e */
[----:B------:R-:W-:Y:S02]  /*0c60*/  IMAD R19, R11, R21, R0 ;  /* 0x000000150b137224 */ /* 0x000fe400078e0200 */
[----:B------:R-:W-:Y:S02]  /*0c70*/  IMAD R4, R3, R20, R4 ;  /* 0x0000001403047224 */ /* 0x000fe400078e0204 */
[----:B------:R-:W-:Y:S02]  /*0c80*/  IMAD.MOV.U32 R0, RZ, RZ, 0x1 ;  /* 0x00000001ff007424 */ /* 0x000fe400078e00ff */
[----:B------:R-:W-:Y:S01]  /*0c90*/  IMAD.MOV.U32 R18, RZ, RZ, R26 ;  /* 0x000000ffff127224 */ /* 0x000fe200078e001a */
[----:B------:R-:W-:Y:S02]  /*0ca0*/  SEL R22, R4, R19, !P3 ;  /* 0x0000001304167207 */ /* 0x000fe40005800000 */
[----:B------:R-:W-:-:S07]  /*0cb0*/  SEL R19, R19, R4, !P3 ;  /* 0x0000000413137207 */ /* 0x000fce0005800000 */
.L_x_5:
[----:B------:R-:W-:-:S08]  /*0cc0*/  NOP ;  /* 0x0000000000007918 */ /* 0x000fd00000000000 */
[----:B------:R-:W0:Y:S02]  /*0cd0*/  USETMAXREG.TRY_ALLOC.CTAPOOL UP0, 0xe8 ;  /* 0x000000e8000079c8 */ /* 0x000e240008000600 */
[----:B0-----:R-:W-:-:S13]  /*0ce0*/  PLOP3.LUT P0, PT, PT, PT, UP0, 0x80, 0x0 ;  /* 0x000000000000781c */ /* 0x001fda0003f0f008 */
[----:B------:R-:W-:Y:S05]  /*0cf0*/  @!P0 BRA `(.L_x_5) ;  /* 0xfffffffc00f08947 */ /* 0x000fea000383ffff */
[----:B------:R-:W-:Y:S01]  /*0d00*/  ULDC.64 UR4, c[0x0][0x598] ;  /* 0x0001660000047ab9 */ /* 0x000fe20000000a00 */
[----:B------:R-:W-:Y:S01]  /*0d10*/  ULDC.64 UR54, c[0x0][0x208] ;  /* 0x0000820000367ab9 */ /* 0x000fe20000000a00 */
[----:B------:R-:W-:-:S04]  /*0d20*/  ISETP.NE.U32.AND P0, PT, RZ, UR4, PT ;  /* 0x00000004ff007c0c */ /* 0x000fc8000bf05070 */
[----:B------:R-:W-:-:S13]  /*0d30*/  ISETP.NE.AND.EX P0, PT, RZ, UR5, PT, P0 ;  /* 0x00000005ff007c0c */ /* 0x000fda000bf05300 */
[----:B------:R-:W-:Y:S05]  /*0d40*/  @!P0 BRA `(.L_x_8) ;  /* 0x00000000001c8947 */ /* 0x000fea0003800000 */
[----:B------:R-:W0:Y:S02]  /*0d50*/  LDC.64 R4, c[0x0][0x598] ;  /* 0x00016600ff047b82 */ /* 0x000e240000000a00 */
[----:B0-----:R-:W2:Y:S02]  /*0d60*/  LDG.E.64 R4, desc[UR54][R4.64] ;  /* 0x0000003604047981 */ /* 0x001ea4000c1e1b00 */
[----:B--2---:R-:W-:-:S04]  /*0d70*/  ISETP.NE.U32.AND P0, PT, R4, RZ, PT ;  /* 0x000000ff0400720c */ /* 0x004fc80003f05070 */
[----:B------:R-:W-:-:S13]  /*0d80*/  ISETP.NE.AND.EX P0, PT, R5, RZ, PT, P0 ;  /* 0x000000ff0500720c */ /* 0x000fda0003f05300 */
[----:B------:R-:W-:Y:S05]  /*0d90*/  @!P0 BRA `(.L_x_8) ;  /* 0x0000000000088947 */ /* 0x000fea0003800000 */
[----:B------:R0:W5:Y:S01]  /*0da0*/  LD.E R201, desc[UR54][R4.64] ;  /* 0x0000003604c97980 */ /* 0x000162000c101900 */
[----:B------:R-:W-:Y:S05]  /*0db0*/  BRA `(.L_x_9) ;  /* 0x0000000000247947 */ /* 0x000fea0003800000 */
.L_x_8:
[----:B------:R-:W-:Y:S02]  /*0dc0*/  ULDC.64 UR4, c[0x0][0x588] ;  /* 0x0001620000047ab9 */ /* 0x000fe40000000a00 */
[----:B------:R-:W-:-:S04]  /*0dd0*/  ISETP.NE.U32.AND P0, PT, RZ, UR4, PT ;  /* 0x00000004ff007c0c */ /* 0x000fc8000bf05070 */
[----:B------:R-:W-:-:S13]  /*0de0*/  ISETP.NE.AND.EX P0, PT, RZ, UR5, PT, P0 ;  /* 0x00000005ff007c0c */ /* 0x000fda000bf05300 */
[----:B------:R-:W-:Y:S05]  /*0df0*/  @!P0 BRA `(.L_x_10) ;  /* 0x00000000000c8947 */ /* 0x000fea0003800000 */
[----:B------:R-:W0:Y:S02]  /*0e00*/  LDC.64 R4, c[0x0][0x588] ;  /* 0x00016200ff047b82 */ /* 0x000e240000000a00 */
[----:B0-----:R1:W5:Y:S01]  /*0e10*/  LDG.E R201, desc[UR54][R4.64] ;  /* 0x0000003604c97981 */ /* 0x001362000c1e1900 */
[----:B------:R-:W-:Y:S05]  /*0e20*/  BRA `(.L_x_9) ;  /* 0x0000000000087947 */ /* 0x000fea0003800000 */
.L_x_10:
[----:B------:R-:W-:Y:S02]  /*0e30*/  ULDC UR4, c[0x0][0x580] ;  /* 0x0001600000047ab9 */ /* 0x000fe40000000800 */
[----:B------:R-:W-:-:S07]  /*0e40*/  IMAD.U32 R201, RZ, RZ, UR4 ;  /* 0x00000004ffc97e24 */ /* 0x000fce000f8e00ff */
.L_x_9:
[----:B------:R-:W-:Y:S02]  /*0e50*/  ULDC.64 UR4, c[0x0][0x5a0] ;  /* 0x0001680000047ab9 */ /* 0x000fe40000000a00 */
[----:B------:R-:W-:-:S04]  /*0e60*/  ISETP.NE.U32.AND P0, PT, RZ, UR4, PT ;  /* 0x00000004ff007c0c */ /* 0x000fc8000bf05070 */
[----:B------:R-:W-:-:S13]  /*0e70*/  ISETP.NE.AND.EX P0, PT, RZ, UR5, PT, P0 ;  /* 0x00000005ff007c0c */ /* 0x000fda000bf05300 */
[----:B------:R-:W-:Y:S05]  /*0e80*/  @!P0 BRA `(.L_x_11) ;  /* 0x00000000001c8947 */ /* 0x000fea0003800000 */
[----:B01----:R-:W0:Y:S02]  /*0e90*/  LDC.64 R4, c[0x0][0x5a0] ;  /* 0x00016800ff047b82 */ /* 0x003e240000000a00 */
[----:B0-----:R-:W2:Y:S02]  /*0ea0*/  LDG.E.64 R4, desc[UR54][R4.64] ;  /* 0x0000003604047981 */ /* 0x001ea4000c1e1b00 */
[----:B--2---:R-:W-:-:S04]  /*0eb0*/  ISETP.NE.U32.AND P0, PT, R4, RZ, PT ;  /* 0x000000ff0400720c */ /* 0x004fc80003f05070 */
[----:B------:R-:W-:-:S13]  /*0ec0*/  ISETP.NE.AND.EX P0, PT, R5, RZ, PT, P0 ;  /* 0x000000ff0500720c */ /* 0x000fda0003f05300 */
[----:B------:R-:W-:Y:S05]  /*0ed0*/  @!P0 BRA `(.L_x_11) ;  /* 0x0000000000088947 */ /* 0x000fea0003800000 */
[----:B------:R0:W5:Y:S01]  /*0ee0*/  LD.E R200, desc[UR54][R4.64] ;  /* 0x0000003604c87980 */ /* 0x000162000c101900 */
[----:B------:R-:W-:Y:S05]  /*0ef0*/  BRA `(.L_x_12) ;  /* 0x0000000000247947 */ /* 0x000fea0003800000 */
.L_x_11:
[----:B------:R-:W-:Y:S02]  /*0f00*/  ULDC.64 UR4, c[0x0][0x590] ;  /* 0x0001640000047ab9 */ /* 0x000fe40000000a00 */
[----:B------:R-:W-:-:S04]  /*0f10*/  ISETP.NE.U32.AND P0, PT, RZ, UR4, PT ;  /* 0x00000004ff007c0c */ /* 0x000fc8000bf05070 */
[----:B------:R-:W-:-:S13]  /*0f20*/  ISETP.NE.AND.EX P0, PT, RZ, UR5, PT, P0 ;  /* 0x00000005ff007c0c */ /* 0x000fda000bf05300 */
[----:B------:R-:W-:Y:S05]  /*0f30*/  @!P0 BRA `(.L_x_13) ;  /* 0x00000000000c8947 */ /* 0x000fea0003800000 */
[----:B01----:R-:W0:Y:S02]  /*0f40*/  LDC.64 R4, c[0x0][0x590] ;  /* 0x00016400ff047b82 */ /* 0x003e240000000a00 */
[----:B0-----:R1:W5:Y:S01]  /*0f50*/  LDG.E R200, desc[UR54][R4.64] ;  /* 0x0000003604c87981 */ /* 0x001362000c1e1900 */
[----:B------:R-:W-:Y:S05]  /*0f60*/  BRA `(.L_x_12) ;  /* 0x0000000000087947 */ /* 0x000fea0003800000 */
.L_x_13:
[----:B------:R-:W-:Y:S02]  /*0f70*/  ULDC UR4, c[0x0][0x584] ;  /* 0x0001610000047ab9 */ /* 0x000fe40000000800 */
[----:B------:R-:W-:-:S07]  /*0f80*/  IMAD.U32 R200, RZ, RZ, UR4 ;  /* 0x00000004ffc87e24 */ /* 0x000fce000f8e00ff */
.L_x_12:
[----:B------:R-:W-:-:S13]  /*0f90*/  LOP3.LUT P0, RZ, R0, 0xff, RZ, 0xc0, !PT ;  /* 0x000000ff00ff7812 */ /* 0x000fda000780c0ff */
[----:B------:R-:W-:Y:S05]  /*0fa0*/  @!P0 EXIT ;  /* 0x000000000000894d */ /* 0x000fea0003800000 */
[----:B------:R-:W-:Y:S01]  /*0fb0*/  ULDC UR4, c[0x0][0x28c] ;  /* 0x0000a30000047ab9 */ /* 0x000fe20000000800 */
[----:B------:R-:W-:Y:S01]  /*0fc0*/  UMOV UR36, URZ ;  /* 0x0000003f00247c82 */ /* 0x000fe20008000000 */
[----:B------:R-:W-:Y:S01]  /*0fd0*/  UIADD3 UR4, UR4, 0x3f, URZ ;  /* 0x0000003f04047890 */ /* 0x000fe2000fffe03f */
[----:B------:R-:W-:-:S03]  /*0fe0*/  UMOV UR37, URZ ;  /* 0x0000003f00257c82 */ /* 0x000fc60008000000 */
[----:B------:R-:W-:-:S04]  /*0ff0*/  USHF.R.S32.HI UR5, URZ, 0x1f, UR4 ;  /* 0x0000001f3f057899 */ /* 0x000fc80008011404 */
[----:B------:R-:W-:-:S04]  /*1000*/  ULEA.HI UR5, UR5, UR4, URZ, 0x6 ;  /* 0x0000000405057291 */ /* 0x000fc8000f8f303f */
[----:B------:R-:W-:-:S12]  /*1010*/  USHF.R.S32.HI UR39, URZ, 0x6, UR5 ;  /* 0x000000063f277899 */ /* 0x000fd80008011405 */
.L_x_387:
[----:B------:R-:W-:Y:S01]  /*1020*/  LOP3.LUT R0, R23, 0x80, RZ, 0xc0, !PT ;  /* 0x0000008017007812 */ /* 0x000fe200078ec0ff */
[----:B--2---:R-:W2:Y:S01]  /*1030*/  S2UR UR7, SR_CgaCtaId ;  /* 0x00000000000779c3 */ /* 0x004ea20000008800 */
[----:B------:R-:W-:Y:S02]  /*1040*/  UMOV UR6, 0x400 ;  /* 0x0000040000067882 */ /* 0x000fe40000000000 */
[----:B------:R-:W-:-:S06]  /*1050*/  SHF.R.U32.HI R0, RZ, 0x7, R0 ;  /* 0x00000007ff007819 */ /* 0x000fcc0000011600 */
[----:B------:R-:W3:Y:S01]  /*1060*/  SHFL.IDX PT, R0, R0, RZ, 0x1f ;  /* 0x00001fff00007589 */ /* 0x000ee200000e0000 */
[----:B--2---:R-:W-:Y:S01]  /*1070*/  ULEA UR6, UR7, UR6, 0x18 ;  /* 0x0000000607067291 */ /* 0x004fe2000f8ec03f */
[----:B---3--:R-:W-:-:S13]  /*1080*/  R2UR UR4, R0 ;  /* 0x00000000000472ca */ /* 0x008fda00000e0000 */
[----:B------:R-:W-:-:S04]  /*1090*/  ULEA.HI UR5, UR4, UR4, URZ, 0x1 ;  /* 0x0000000404057291 */ /* 0x000fc8000f8f083f */
[----:B------:R-:W-:-:S04]  /*10a0*/  ULOP3.LUT UR5, UR5, 0xffffe, URZ, 0xc0, !UPT ;  /* 0x000ffffe05057892 */ /* 0x000fc8000f8ec03f */
[----:B------:R-:W-:-:S03]  /*10b0*/  UIADD3 UR5, UR4, -UR5, URZ ;  /* 0x8000000504057290 */ /* 0x000fc6000fffe03f */
[----:B------:R-:W-:Y:S01]  /*10c0*/  ULDC UR4, c[0x0][0x28c] ;  /* 0x0000a30000047ab9 */ /* 0x000fe20000000800 */
[----:B------:R-:W-:Y:S01]  /*10d0*/  ULEA UR5, UR5, UR6, 0xc ;  /* 0x0000000605057291 */ /* 0x000fe2000f8e603f */
[----:B------:R-:W-:-:S03]  /*10e0*/  ISETP.LT.AND P0, PT, RZ, UR4, PT ;  /* 0x00000004ff007c0c */ /* 0x000fc6000bf01270 */
[----:B------:R-:W-:-:S04]  /*10f0*/  UIADD3 UR5, UR5, 0x180, URZ ;  /* 0x0000018005057890 */ /* 0x000fc8000fffe03f */
[----:B------:R-:W-:-:S04]  /*1100*/  USHF.R.U32.HI UR5, URZ, 0x4, UR5 ;  /* 0x000000043f057899 */ /* 0x000fc80008011605 */
[----:B------:R-:W-:-:S04]  /*1110*/  ULOP3.LUT UR5, UR5, 0x3fff, URZ, 0xc0, !UPT ;  /* 0x00003fff05057892 */ /* 0x000fc8000f8ec03f */
[----:B------:R-:W-:Y:S01]  /*1120*/  ULOP3.LUT UR38, UR5, 0x10000, URZ, 0xfc, !UPT ;  /* 0x0001000005267892 */ /* 0x000fe2000f8efc3f */
[----:B01----:R-:W-:Y:S11]  /*1130*/  @P0 BRA `(.L_x_14) ;  /* 0x0000000000400947 */ /* 0x003ff60003800000 */
[----:B------:R-:W-:Y:S01]  /*1140*/  MOV R0, 0x0 ;  /* 0x0000000000007802 */ /* 0x000fe20000000f00 */
[----:B------:R-:W-:Y:S01]  /*1150*/  ULDC.64 UR4, c[0x4][0x68] ;  /* 0x01001a0000047ab9 */ /* 0x000fe20000000a00 */
[----:B------:R-:W-:Y:S01]  /*1160*/  ULDC.64 UR6, c[0x4][0x8] ;  /* 0x0100020000067ab9 */ /* 0x000fe20000000a00 */
[----:B01----:R-:W-:Y:S01]  /*1170*/  IMAD.U32 R4, RZ, RZ, UR4 ;  /* 0x00000004ff047e24 */ /* 0x003fe2000f8e00ff */
[----:B------:R0:W1:Y:S01]  /*1180*/  LDC.64 R14, c[0x4][R0] ;  /* 0x01000000000e7b82 */ /* 0x0000620000000a00 */
[----:B------:R-:W-:Y:S01]  /*1190*/  IMAD.U32 R5, RZ, RZ, UR5 ;  /* 0x00000005ff057e24 */ /* 0x000fe2000f8e00ff */
[----:B------:R-:W-:Y:S01]  /*11a0*/  ULDC.64 UR4, c[0x4][0x70] ;  /* 0x01001c0000047ab9 */ /* 0x000fe20000000a00 */
[----:B------:R-:W-:Y:S02]  /*11b0*/  IMAD.U32 R10, RZ, RZ, UR6 ;  /* 0x00000006ff0a7e24 */ /* 0x000fe4000f8e00ff */
[----:B------:R-:W-:Y:S02]  /*11c0*/  IMAD.U32 R6, RZ, RZ, UR4 ;  /* 0x00000004ff067e24 */ /* 0x000fe4000f8e00ff */
[----:B------:R-:W-:-:S02]  /*11d0*/  IMAD.U32 R7, RZ, RZ, UR5 ;  /* 0x00000005ff077e24 */ /* 0x000fc4000f8e00ff */
[----:B------:R-:W-:Y:S02]  /*11e0*/  IMAD.U32 R11, RZ, RZ, UR7 ;  /* 0x00000007ff0b7e24 */ /* 0x000fe4000f8e00ff */
[----:B------:R-:W-:Y:S02]  /*11f0*/  IMAD.MOV.U32 R8, RZ, RZ, 0x1e1 ;  /* 0x000001e1ff087424 */ /* 0x000fe400078e00ff */
[----:B------:R-:W-:Y:S02]  /*1200*/  IMAD.MOV.U32 R12, RZ, RZ, 0x1 ;  /* 0x00000001ff0c7424 */ /* 0x000fe400078e00ff */
[----:B0-----:R-:W-:-:S07]  /*1210*/  IMAD.MOV.U32 R13, RZ, RZ, RZ ;  /* 0x000000ffff0d7224 */ /* 0x001fce00078e00ff */
[----:B------:R-:W-:-:S07]  /*1220*/  LEPC R20, `(.L_x_14) ;  /* 0x000000001014794e */ /* 0x000fce0000000000 */
[----:B-1---5:R-:W-:Y:S05]  /*1230*/  CALL.ABS.NOINC R14 ;  /* 0x000000000e007343 */ /* 0x022fea0003c00000 */
.L_x_14:
[----:B------:R-:W-:-:S04]  /*1240*/  LOP3.LUT R0, R2, 0x1, RZ, 0xfc, !PT ;  /* 0x0000000102007812 */ /* 0x000fc800078efcff */
[----:B------:R-:W-:-:S13]  /*1250*/  ISETP.NE.AND P0, PT, R0, 0x3, PT ;  /* 0x000000030000780c */ /* 0x000fda0003f05270 */
[----:B------:R-:W-:Y:S05]  /*1260*/  @!P0 BRA `(.L_x_15) ;  /* 0x0000000000048947 */ /* 0x000fea0003800000 */
[----:B------:R-:W-:Y:S01]  /*1270*/  BPT.TRAP 0x1 ;  /* 0x000000040000795c */ /* 0x000fe20000300000 */
.L_x_15:
[----:B------:R-:W2:Y:S01]  /*1280*/  S2UR UR5, SR_CgaCtaId ;  /* 0x00000000000579c3 */ /* 0x000ea20000008800 */
[----:B------:R-:W-:Y:S01]  /*1290*/  UMOV UR4, 0x400 ;  /* 0x0000040000047882 */ /* 0x000fe20000000000 */
[----:B------:R-:W-:Y:S02]  /*12a0*/  IMAD.U32 R0, RZ, RZ, UR36 ;  /* 0x00000024ff007e24 */ /* 0x000fe4000f8e00ff */
[----:B------:R-:W-:-:S03]  /*12b0*/  IMAD.U32 R3, RZ, RZ, UR37 ;  /* 0x00000025ff037e24 */ /* 0x000fc6000f8e00ff */
[----:B------:R-:W-:Y:S01]  /*12c0*/  SHF.L.U32 R0, R0, 0x1f, RZ ;  /* 0x0000001f00007819 */ /* 0x000fe200000006ff */
[----:B--2---:R-:W-:-:S06]  /*12d0*/  ULEA UR4, UR5, UR4, 0x18 ;  /* 0x0000000405047291 */ /* 0x004fcc000f8ec03f */
[----:B------:R-:W-:-:S04]  /*12e0*/  IMAD.U32 R6, RZ, RZ, UR4 ;  /* 0x00000004ff067e24 */ /* 0x000fc8000f8e00ff */
[----:B------:R-:W-:-:S04]  /*12f0*/  IMAD R3, R3, 0x8, R6 ;  /* 0x0000000803037824 */ /* 0x000fc800078e0206 */
[----:B------:R2:W3:Y:S01]  /*1300*/  SYNCS.PHASECHK.TRANS64.TRYWAIT P1, [R3+URZ], R0 ;  /* 0x00000000030075a7 */ /* 0x0004e2000802017f */
[----:B------:R-:W-:Y:S05]  /*1310*/  @!P0 BRA `(.L_x_16) ;  /* 0x0000000000048947 */ /* 0x000fea0003800000 */
[----:B------:R-:W-:Y:S01]  /*1320*/  BPT.TRAP 0x1 ;  /* 0x000000040000795c */ /* 0x000fe20000300000 */
.L_x_16:
[----:B---3--:R-:W-:Y:S05]  /*1330*/  @P1 BRA `(.L_x_17) ;  /* 0x0000000000081947 */ /* 0x008fea0003800000 */
[----:B------:R-:W3:Y:S02]  /*1340*/  SYNCS.PHASECHK.TRANS64.TRYWAIT P1, [R3+URZ], R0 ;  /* 0x00000000030075a7 */ /* 0x000ee4000802017f */
[----:B---3--:R-:W-:Y:S05]  /*1350*/  @!P1 BRA `(.L_x_18) ;  /* 0x000000d0004c9947 */ /* 0x008fea0003800000 */
.L_x_17:
[----:B------:R-:W-:-:S04]  /*1360*/  UISETP.LT.AND UP0, UPT, UR39, 0x1, UPT ;  /* 0x000000012700788c */ /* 0x000fc8000bf01270 */
[----:B------:R-:W-:-:S06]  /*1370*/  USEL UR4, UR39, 0x1, UP0 ;  /* 0x0000000127047887 */ /* 0x000fcc0008000000 */
[----:B--23--:R-:W-:Y:S01]  /*1380*/  IMAD.U32 R0, RZ, RZ, UR4 ;  /* 0x00000004ff007e24 */ /* 0x00cfe2000f8e00ff */
[----:B------:R-:W-:Y:S05]  /*1390*/  WARPSYNC.ALL ;  /* 0x0000000000007948 */ /* 0x000fea0003800000 */
[----:B------:R-:W-:-:S04]  /*13a0*/  IADD3 R0, -R0, UR39, RZ ;  /* 0x0000002700007c10 */ /* 0x000fc8000fffe1ff */
[----:B------:R-:W-:Y:S02]  /*13b0*/  ISETP.GE.AND P1, PT, R0, 0x1, PT ;  /* 0x000000010000780c */ /* 0x000fe40003f26270 */
[----:B------:R-:W-:Y:S01]  /*13c0*/  R2UR UR4, R6 ;  /* 0x00000000060472ca */ /* 0x000fe200000e0000 */
[----:B------:R-:W-:Y:S01]  /*13d0*/  UIMAD UR53, UR37, 0x300, UR38 ;  /* 0x00000300253578a4 */ /* 0x000fe2000f8e0226 */
[----:B------:R-:W-:Y:S01]  /*13e0*/  WARPGROUP.ARRIVE ;  /* 0x00000000000079c5 */ /* 0x000fe20000000000 */
[----:B------:R-:W-:Y:S01]  /*13f0*/  UMOV UR33, 0x80000020 ;  /* 0x8000002000217882 */ /* 0x000fe20000000000 */
[----:B------:R-:W-:Y:S01]  /*1400*/  UMOV UR35, 0x80000020 ;  /* 0x8000002000237882 */ /* 0x000fe20000000000 */
[----:B------:R-:W-:Y:S01]  /*1410*/  UMOV UR29, UR33 ;  /* 0x00000021001d7c82 */ /* 0x000fe20008000000 */
[----:B------:R-:W-:Y:S01]  /*1420*/  UMOV UR31, 0x80000020 ;  /* 0x80000020001f7882 */ /* 0x000fe20000000000 */
[----:B------:R-:W-:Y:S01]  /*1430*/  UMOV UR21, UR33 ;  /* 0x0000002100157c82 */ /* 0x000fe20008000000 */
[----:B------:R-:W-:Y:S01]  /*1440*/  UMOV UR32, UR53 ;  /* 0x0000003500207c82 */ /* 0x000fe20008000000 */
[----:B------:R-:W-:Y:S01]  /*1450*/  UMOV UR23, 0x80000020 ;  /* 0x8000002000177882 */ /* 0x000fe20000000000 */
[----:B------:R-:W-:Y:S01]  /*1460*/  UMOV UR28, UR32 ;  /* 0x00000020001c7c82 */ /* 0x000fe20008000000 */
[----:B------:R-:W-:Y:S01]  /*1470*/  UMOV UR20, UR32 ;  /* 0x0000002000147c82 */ /* 0x000fe20008000000 */
[----:B------:R-:W-:Y:S01]  /*1480*/  UMOV UR12, UR32 ;  /* 0x00000020000c7c82 */ /* 0x000fe20008000000 */
[----:B------:R-:W-:Y:S01]  /*1490*/  UIADD3 UR4, UR4, 0x1b180, URZ ;  /* 0x0001b18004047890 */ /* 0x000fe2000fffe03f */
[----:B------:R-:W-:Y:S01]  /*14a0*/  UMOV UR13, UR33 ;  /* 0x00000021000d7c82 */ /* 0x000fe20008000000 */
[----:B------:R-:W-:-:S02]  /*14b0*/  UMOV UR15, 0x80000020 ;  /* 0x80000020000f7882 */ /* 0x000fc40000000000 */
[----:B------:R-:W-:Y:S01]  /*14c0*/  USHF.R.U32.HI UR4, URZ, 0x4, UR4 ;  /* 0x000000043f047899 */ /* 0x000fe20008011604 */
[----:B------:R-:W-:Y:S01]  /*14d0*/  UMOV UR5, UR33 ;  /* 0x0000002100057c82 */ /* 0x000fe20008000000 */
[----:B------:R-:W-:Y:S02]  /*14e0*/  UMOV UR7, 0x80000020 ;  /* 0x8000002000077882 */ /* 0x000fe40000000000 */
[----:B------:R-:W-:Y:S01]  /*14f0*/  ULOP3.LUT UR4, UR4, 0x3fff, URZ, 0xc0, !UPT ;  /* 0x00003fff04047892 */ /* 0x000fe2000f8ec03f */
[----:B------:R-:W-:Y:S01]  /*1500*/  UMOV UR40, UR32 ;  /* 0x0000002000287c82 */ /* 0x000fe20008000000 */
[----:B------:R-:W-:Y:S02]  /*1510*/  UMOV UR41, UR33 ;  /* 0x0000002100297c82 */ /* 0x000fe40008000000 */
[----:B------:R-:W-:Y:S01]  /*1520*/  ULOP3.LUT UR52, UR4, 0x10000, URZ, 0xfc, !UPT ;  /* 0x0001000004347892 */ /* 0x000fe2000f8efc3f */
[----:B------:R-:W-:Y:S02]  /*1530*/  UMOV UR43, 0x80000020 ;  /* 0x80000020002b7882 */ /* 0x000fe40000000000 */
[----:B------:R-:W-:Y:S01]  /*1540*/  UMOV UR4, UR32 ;  /* 0x0000002000047c82 */ /* 0x000fe20008000000 */
[----:B------:R-:W-:Y:S01]  /*1550*/  UIMAD UR56, UR37, 0x2c0, UR52 ;  /* 0x000002c0253878a4 */ /* 0x000fe2000f8e0234 */
[----:B------:R-:W-:Y:S01]  /*1560*/  UMOV UR16, UR32 ;  /* 0x0000002000107c82 */ /* 0x000fe20008000000 */
[----:B------:R-:W-:-:S02]  /*1570*/  UMOV UR17, UR33 ;  /* 0x0000002100117c82 */ /* 0x000fc40008000000 */
[----:B------:R-:W-:Y:S02]  /*1580*/  UIADD3 UR30, UR56, 0x40, URZ ;  /* 0x00000040381e7890 */ /* 0x000fe4000fffe03f */
[----:B------:R-:W-:Y:S02]  /*1590*/  UIADD3 UR22, UR56, 0x80, URZ ;  /* 0x0000008038167890 */ /* 0x000fe4000fffe03f */
[----:B------:R-:W-:Y:S01]  /*15a0*/  UMOV UR34, UR56 ;  /* 0x0000003800227c82 */ /* 0x000fe20008000000 */
[----:B------:R-:W-:Y:S01]  /*15b0*/  UIADD3 UR14, UR56, 0xc0, URZ ;  /* 0x000000c0380e7890 */ /* 0x000fe2000fffe03f */
[----:B------:R-:W-:Y:S01]  /*15c0*/  IGMMA.64x16x32.S8.S8 R192, gdesc[UR32], RZ, !UPT, gsb0 ;  /* 0x0060000020c079f1 */ /* 0x000fe2000c0410ff */
[----:B------:R-:W-:Y:S02]  /*15d0*/  UIADD3 UR6, UR56, 0x100, URZ ;  /* 0x0000010038067890 */ /* 0x000fe4000fffe03f */
[----:B------:R-:W-:Y:S02]  /*15e0*/  UIADD3 UR42, UR56, 0x140, URZ ;  /* 0x00000140382a7890 */ /* 0x000fe4000fffe03f */
[----:B------:R-:W-:Y:S01]  /*15f0*/  UIADD3 UR18, UR56, 0x180, URZ ;  /* 0x0000018038127890 */ /* 0x000fe2000fffe03f */
[----:B------:R-:W-:Y:S01]  /*1600*/  UMOV UR19, 0x80000020 ;  /* 0x8000002000137882 */ /* 0x000fe20000000000 */
[----:B------:R-:W-:Y:S01]  /*1610*/  UIADD3 UR46, UR56, 0x1c0, URZ ;  /* 0x000001c0382e7890 */ /* 0x000fe2000fffe03f */
[----:B------:R-:W-:Y:S01]  /*1620*/  UMOV UR44, UR32 ;  /* 0x00000020002c7c82 */ /* 0x000fe20008000000 */
[----:B------:R-:W-:Y:S01]  /*1630*/  UMOV UR45, UR33 ;  /* 0x00000021002d7c82 */ /* 0x000fe20008000000 */
        /* <DEDUP_REMOVED lines=14> */
[----:B------:R-:W-:-:S02]  /*1720*/  WARPGROUP.DEPBAR.LE gsb0, 0x0 ;  /* 0x00008000000079c5 */ /* 0x000fc40000010000 */
[----:B------:R-:W-:-:S06]  /*1730*/  WARPGROUP.ARRIVE ;  /* 0x00000000000079c5 */ /* 0x000fcc0000000000 */
[----:B------:R-:W-:Y:S03]  /*1740*/  IGMMA.64x16x32.S8.S8 R176, gdesc[UR28], RZ, !UPT, gsb0 ;  /* 0x006000001cb079f1 */ /* 0x000fe6000c0410ff */
[----:B------:R-:W-:Y:S02]  /*1750*/  WARPGROUP.DEPBAR.LE gsb0, 0x0 ;  /* 0x00008000000079c5 */ /* 0x000fe40000010000 */
[----:B------:R-:W-:-:S06]  /*1760*/  WARPGROUP.ARRIVE ;  /* 0x00000000000079c5 */ /* 0x000fcc0000000000 */
[----:B------:R-:W-:Y:S03]  /*1770*/  IGMMA.64x16x32.S8.S8 R160, gdesc[UR20], RZ, !UPT, gsb0 ;  /* 0x0060000014a079f1 */ /* 0x000fe6000c0410ff */
[----:B------:R-:W-:Y:S02]  /*1780*/  WARPGROUP.DEPBAR.LE gsb0, 0x0 ;  /* 0x00008000000079c5 */ /* 0x000fe40000010000 */
[----:B------:R-:W-:-:S06]  /*1790*/  WARPGROUP.ARRIVE ;  /* 0x00000000000079c5 */ /* 0x000fcc0000000000 */
[----:B------:R-:W-:Y:S01]  /*17a0*/  IGMMA.64x16x32.S8.S8 R144, gdesc[UR12], RZ, !UPT, gsb0 ;  /* 0x006000000c9079f1 */ /* 0x000fe2000c0410ff */
[----:B------:R-:W-:Y:S01]  /*17b0*/  UIADD3 UR12, UR53, 0x2, URZ ;  /* 0x00000002350c7890 */ /* 0x000fe2000fffe03f */
[----:B------:R-:W-:Y:S01]  /*17c0*/  UMOV UR13, 0x80000020 ;  /* 0x80000020000d7882 */ /* 0x000fe20000000000 */
[----:B------:R-:W-:Y:S01]  /*17d0*/  UIADD3 UR53, UR53, 0x202, URZ ;  /* 0x0000020235357890 */ /* 0x000fe2000fffe03f */
[----:B------:R-:W-:Y:S02]  /*17e0*/  WARPGROUP.DEPBAR.LE gsb0, 0x0 ;  /* 0x00008000000079c5 */ /* 0x000fe40000010000 */
[----:B------:R-:W-:-:S06]  /*17f0*/  WARPGROUP.ARRIVE ;  /* 0x00000000000079c5 */ /* 0x000fcc0000000000 */
[----:B------:R-:W-:Y:S03]  /*1800*/  IGMMA.64x16x32.S8.S8 R128, gdesc[UR4], RZ, !UPT, gsb0 ;  /* 0x00600000048079f1 */ /* 0x000fe6000c0410ff */
        /* <DEDUP_REMOVED lines=18> */
[----:B------:R-:W-:Y:S01]  /*1930*/  UMOV UR48, UR57 ;  /* 0x0000003900307c82 */ /* 0x000fe20008000000 */
[----:B------:R-:W-:Y:S01]  /*1940*/  UMOV UR49, 0x80000020 ;  /* 0x8000002000317882 */ /* 0x000fe20000000000 */
[----:B------:R-:W-:Y:S01]  /*1950*/  UMOV UR24, UR48 ;  /* 0x0000003000187c82 */ /* 0x000fe20008000000 */
        /* <DEDUP_REMOVED lines=17> */
[----:B------:R-:W-:-:S02]  /*1a70*/  WARPGROUP.DEPBAR.LE gsb0, 0x0 ;  /* 0x00008000000079c5 */ /* 0x000fc40000010000 */
[----:B------:R-:W-:-:S06]  /*1a80*/  WARPGROUP.ARRIVE ;  /* 0x00000000000079c5 */ /* 0x000fcc0000000000 */
[----:B------:R-:W-:Y:S01]  /*1a90*/  IGMMA.64x16x32.S8.S8 R24, gdesc[UR48], RZ, !UPT, gsb0 ;  /* 0x00600000301879f1 */ /* 0x000fe2000c0410ff */
[----:B------:R-:W-:Y:S01]  /*1aa0*/  UMOV UR50, UR14 ;  /* 0x0000000e00327c82 */ /* 0x000fe20008000000 */
[----:B------:R-:W-:Y:S01]  /*1ab0*/  UMOV UR51, UR15 ;  /* 0x0000000f00337c82 */ /* 0x000fe20008000000 */
[----:B------:R-:W-:Y:S01]  /*1ac0*/  UIADD3 UR14, UR56, 0x2, URZ ;  /* 0x00000002380e7890 */ /* 0x000fe2000fffe03f */
[----:B------:R-:W-:Y:S01]  /*1ad0*/  UMOV UR15, 0x80000020 ;  /* 0x80000020000f7882 */ /* 0x000fe20000000000 */
[----:B------:R-:W-:Y:S02]  /*1ae0*/  WARPGROUP.DEPBAR.LE gsb0, 0x0 ;  /* 0x00008000000079c5 */ /* 0x000fe40000010000 */
[----:B------:R-:W-:-:S06]  /*1af0*/  WARPGROUP.ARRIVE ;  /* 0x00000000000079c5 */ /* 0x000fcc0000000000 */
[----:B------:R-:W-:Y:S01]  /*1b00*/  IGMMA.64x16x32.S8.S8 R40, gdesc[UR24], RZ, !UPT, gsb0 ;  /* 0x00600000182879f1 */ /* 0x000fe2000c0410ff */
[----:B------:R-:W-:Y:S01]  /*1b10*/  UIADD3 UR26, UR56, 0x102, URZ ;  /* 0x00000102381a7890 */ /* 0x000fe2000fffe03f */
[----:B------:R-:W-:Y:S01]  /*1b20*/  UMOV UR24, UR12 ;  /* 0x0000000c00187c82 */ /* 0x000fe20008000000 */
[----:B------:R-:W-:Y:S01]  /*1b30*/  UMOV UR25, UR13 ;  /* 0x0000000d00197c82 */ /* 0x000fe20008000000 */
        /* <DEDUP_REMOVED lines=66> */
[----:B------:R-:W-:Y:S03]  /*1f60*/  IGMMA.64x16x32.S8.S8 R192, gdesc[UR12], R192, gsb0 ;  /* 0x006000000cc079f1 */ /* 0x000fe600080410c0 */
        /* <DEDUP_REMOVED lines=29> */
[----:B------:R-:W-:Y:S01]  /*2140*/  IGMMA.64x16x32.S8.S8 R32, gdesc[UR48], R32, gsb0 ;  /* 0x00600000302079f1 */ /* 0x000fe20008041020 */
        /* <DEDUP_REMOVED lines=56> */
[----:B------:R-:W-:Y:S05]  /*24d0*/  @!P1 BRA `(.L_x_19) ;  /* 0x0000001000dc9947 */ /* 0x000fea0003800000 */
[----:B------:R-:W-:Y:S02]  /*24e0*/  UIADD3 UR53, UR37, 0x1, URZ ;  /* 0x0000000125357890 */ /* 0x000fe4000fffe03f */
[----:B------:R-:W-:Y:S02]  /*24f0*/  IMAD.U32 R3, RZ, RZ, UR37 ;  /* 0x00000025ff037e24 */ /* 0x000fe4000f8e00ff */
[----:B------:R-:W-:-:S04]  /*2500*/  UISETP.NE.AND UP0, UPT, UR53, 0x9, UPT ;  /* 0x000000093500788c */ /* 0x000fc8000bf05270 */
[----:B------:R-:W-:Y:S02]  /*2510*/  USEL UR4, URZ, 0x1, UP0 ;  /* 0x000000013f047887 */ /* 0x000fe40008000000 */
[----:B------:R-:W-:Y:S02]  /*2520*/  USEL UR53, UR53, URZ, UP0 ;  /* 0x0000003f35357287 */ /* 0x000fe40008000000 */
[----:B------:R-:W-:-:S06]  /*2530*/  ULOP3.LUT UR4, UR36, UR4, URZ, 0x3c, !UPT ;  /* 0x0000000424047292 */ /* 0x000fcc000f8e3c3f */
[----:B------:R-:W-:-:S07]  /*2540*/  IMAD.U32 R7, RZ, RZ, UR4 ;  /* 0x00000004ff077e24 */ /* 0x000fce000f8e00ff */
.L_x_26:
[----:B------:R-:W-:Y:S05]  /*2550*/  @!P0 BRA `(.L_x_20) ;  /* 0x0000000000048947 */ /* 0x000fea0003800000 */
[----:B------:R-:W-:Y:S01]  /*2560*/  BPT.TRAP 0x1 ;  /* 0x000000040000795c */ /* 0x000fe20000300000 */
.L_x_20:
[----:B------:R-:W2:Y:S01]  /*2570*/  S2UR UR5, SR_CgaCtaId ;  /* 0x00000000000579c3 */ /* 0x000ea20000008800 */
[----:B------:R-:W-:Y:S01]  /*2580*/  UMOV UR4, 0x400 ;  /* 0x0000040000047882 */ /* 0x000fe20000000000 */
[----:B01----:R-:W-:Y:S01]  /*2590*/  IMAD.U32 R5, RZ, RZ, UR53 ;  /* 0x00000035ff057e24 */ /* 0x003fe2000f8e00ff */
[----:B------:R-:W-:Y:S01]  /*25a0*/  SHF.L.U32 R4, R7, 0x1f, RZ ;  /* 0x0000001f07047819 */ /* 0x000fe200000006ff */
[----:B--2---:R-:W-:-:S06]  /*25b0*/  ULEA UR4, UR5, UR4, 0x18 ;  /* 0x0000000405047291 */ /* 0x004fcc000f8ec03f */
[----:B------:R-:W-:-:S04]  /*25c0*/  IMAD.U32 R6, RZ, RZ, UR4 ;  /* 0x00000004ff067e24 */ /* 0x000fc8000f8e00ff */
[----:B------:R-:W-:-:S04]  /*25d0*/  IMAD R5, R5, 0x8, R6 ;  /* 0x0000000805057824 */ /* 0x000fc800078e0206 */
[----:B------:R0:W1:Y:S01]  /*25e0*/  SYNCS.PHASECHK.TRANS64.TRYWAIT P1, [R5+URZ], R4 ;  /* 0x00000004050075a7 */ /* 0x000062000802017f */
[----:B------:R-:W-:Y:S05]  /*25f0*/  @!P0 BRA `(.L_x_21) ;  /* 0x0000000000048947 */ /* 0x000fea0003800000 */
[----:B------:R-:W-:Y:S01]  /*2600*/  BPT.TRAP 0x1 ;  /* 0x000000040000795c */ /* 0x000fe20000300000 */
.L_x_21:
[----:B-1----:R-:W-:Y:S05]  /*2610*/  @P1 BRA `(.L_x_22) ;  /* 0x0000000000081947 */ /* 0x002fea0003800000 */
[----:B------:R-:W1:Y:S02]  /*2620*/  SYNCS.PHASECHK.TRANS64.TRYWAIT P1, [R5+URZ], R4 ;  /* 0x00000004050075a7 */ /* 0x000e64000802017f */
[----:B-1----:R-:W-:Y:S05]  /*2630*/  @!P1 BRA `(.L_x_23) ;  /* 0x000000bc00a89947 */ /* 0x002fea0003800000 */
.L_x_22:
[----:B------:R-:W-:Y:S01]  /*2640*/  UIMAD UR56, UR53, 0x300, UR38 ;  /* 0x00000300353878a4 */ /* 0x000fe2000f8e0226 */
[----:B------:R-:W-:Y:S01]  /*2650*/  WARPGROUP.ARRIVE ;  /* 0x00000000000079c5 */ /* 0x000fe20000000000 */
[----:B------:R-:W-:Y:S01]  /*2660*/  UIMAD UR57, UR53, 0x2c0, UR52 ;  /* 0x000002c0353978a4 */ /* 0x000fe2000f8e0234 */
[----:B------:R-:W-:Y:S01]  /*2670*/  UMOV UR5, 0x80000020 ;  /* 0x8000002000057882 */ /* 0x000fe20000000000 */
[----:B------:R-:W-:Y:S02]  /*2680*/  UMOV UR7, 0x80000020 ;  /* 0x8000002000077882 */ /* 0x000fe40000000000 */
[----:B------:R-:W-:Y:S01]  /*2690*/  UIADD3 UR10, UR57, 0x40, URZ ;  /* 0x00000040390a7890 */ /* 0x000fe2000fffe03f */
[----:B------:R-:W-:Y:S02]  /*26a0*/  UMOV UR4, UR56 ;  /* 0x0000003800047c82 */ /* 0x000fe40008000000 */
[----:B------:R-:W-:Y:S01]  /*26b0*/  UMOV UR6, UR57 ;  /* 0x0000003900067c82 */ /* 0x000fe20008000000 */
[----:B------:R-:W-:Y:S01]  /*26c0*/  UMOV UR8, UR4 ;  /* 0x0000000400087c82 */ /* 0x000fe20008000000 */
[----:B------:R-:W-:Y:S01]  /*26d0*/  IGMMA.64x16x32.S8.S8 R192, gdesc[UR4], R192, gsb0 ;  /* 0x0060000004c079f1 */ /* 0x000fe200080410c0 */
        /* <DEDUP_REMOVED lines=39> */
[----:B------:R-:W-:Y:S01]  /*2950*/  UMOV UR5, 0x80000020 ;  /* 0x8000002000057882 */ /* 0x000fe20000000000 */
[----:B------:R-:W-:-:S02]  /*2960*/  WARPGROUP.DEPBAR.LE gsb0, 0x0 ;  /* 0x00008000000079c5 */ /* 0x000fc40000010000 */
[----:B------:R-:W-:-:S06]  /*2970*/  WARPGROUP.ARRIVE ;  /* 0x00000000000079c5 */ /* 0x000fcc0000000000 */
[----:B------:R-:W-:Y:S01]  /*2980*/  IGMMA.64x16x32.S8.S8 R176, gdesc[UR8], R176, gsb0 ;  /* 0x0060000008b079f1 */ /* 0x000fe200080410b0 */
[----:B------:R-:W-:Y:S02]  /*2990*/  UIADD3 UR8, UR56, 0x200, URZ ;  /* 0x0000020038087890 */ /* 0x000fe4000fffe03f */
[----:B------:R-:W-:Y:S01]  /*29a0*/  UIADD3 UR56, UR56, 0x202, URZ ;  /* 0x0000020238387890 */ /* 0x000fe2000fffe03f */
        /* <DEDUP_REMOVED lines=49> */
[----:B------:R-:W-:Y:S01]  /*2cc0*/  IGMMA.64x16x32.S8.S8 R24, gdesc[UR48], R24, gsb0 ;  /* 0x00600000301879f1 */ /* 0x000fe20008041018 */
[----:B------:R-:W-:Y:S01]  /*2cd0*/  UMOV UR50, UR6 ;  /* 0x0000000600327c82 */ /* 0x000fe20008000000 */
[----:B------:R-:W-:Y:S01]  /*2ce0*/  UMOV UR51, UR7 ;  /* 0x0000000700337c82 */ /* 0x000fe20008000000 */
[----:B------:R-:W-:Y:S01]  /*2cf0*/  UMOV UR7, 0x80000020 ;  /* 0x8000002000077882 */ /* 0x000fe20000000000 */
[----:B------:R-:W-:Y:S02]  /*2d00*/  WARPGROUP.DEPBAR.LE gsb0, 0x0 ;  /* 0x00008000000079c5 */ /* 0x000fe40000010000 */
[----:B------:R-:W-:-:S06]  /*2d10*/  WARPGROUP.ARRIVE ;  /* 0x00000000000079c5 */ /* 0x000fcc0000000000 */
[----:B------:R-:W-:Y:S01]  /*2d20*/  IGMMA.64x16x32.S8.S8 R40, gdesc[UR44], R40, gsb0 ;  /* 0x006000002c2879f1 */ /* 0x000fe20008041028 */
[----:B------:R-:W-:Y:S01]  /*2d30*/  UIADD3 UR46, UR57, 0x242, URZ ;  /* 0x00000242392e7890 */ /* 0x000fe2000fffe03f */
        /* <DEDUP_REMOVED lines=48> */
[----:B------:R-:W-:Y:S02]  /*3040*/  UIADD3 UR12, UR57, 0x2, URZ ;  /* 0x00000002390c7890 */ /* 0x000fe4000fffe03f */
[----:B------:R-:W-:Y:S01]  /*3050*/  UIADD3 UR14, UR57, 0x82, URZ ;  /* 0x00000082390e7890 */ /* 0x000fe2000fffe03f */
[----:B------:R-:W-:Y:S01]  /*3060*/  UMOV UR13, UR5 ;  /* 0x00000005000d7c82 */ /* 0x000fe20008000000 */
[----:B------:R-:W-:-:S03]  /*3070*/  UMOV UR15, 0x80000020 ;  /* 0x80000020000f7882 */ /* 0x000fc60000000000 */
[----:B------:R-:W-:Y:S01]  /*3080*/  UMOV UR6, UR12 ;  /* 0x0000000c00067c82 */ /* 0x000fe20008000000 */
[----:B------:R-:W-:Y:S01]  /*3090*/  UMOV UR12, UR4 ;  /* 0x00000004000c7c82 */ /* 0x000fe20008000000 */
        /* <DEDUP_REMOVED lines=104> */
[----:B------:R-:W-:Y:S01]  /*3720*/  BPT.TRAP 0x1 ;  /* 0x000000040000795c */ /* 0x000fe20000300000 */
.L_x_24:
[----:B01----:R-:W-:Y:S01]  /*3730*/  IMAD R4, R3, 0x8, R6 ;  /* 0x0000000803047824 */ /* 0x003fe200078e0206 */
[----:B------:R-:W-:-:S03]  /*3740*/  ISETP.GT.U32.AND P1, PT, R2, 0x1, PT ;  /* 0x000000010200780c */ /* 0x000fc60003f24070 */
[----:B------:R-:W-:-:S05]  /*3750*/  VIADD R4, R4, 0x48 ;  /* 0x0000004804047836 */ /* 0x000fca0000000000 */
[----:B------:R-:W-:-:S04]  /*3760*/  PRMT R4, RZ, 0x654, R4 ;  /* 0x00000654ff047816 */ /* 0x000fc80000000004 */
[----:B------:R0:W-:Y:S01]  /*3770*/  SYNCS.ARRIVE.TRANS64.RED.A1T0 RZ, [R4+URZ], RZ ;  /* 0x000000ff04ff79a7 */ /* 0x0001e2000810043f */
[----:B------:R-:W-:Y:S05]  /*3780*/  @P1 BRA `(.L_x_25) ;  /* 0x0000000000041947 */ /* 0x000fea0003800000 */
[----:B------:R-:W-:Y:S01]  /*3790*/  BPT.TRAP 0x1 ;  /* 0x000000040000795c */ /* 0x000fe20000300000 */
.L_x_25:
[----:B------:R-:W-:Y:S01]  /*37a0*/  UIADD3 UR53, UR53, 0x1, URZ ;  /* 0x0000000135357890 */ /* 0x000fe2000fffe03f */
[C---:B------:R-:W-:Y:S01]  /*37b0*/  ISETP.GT.AND P2, PT, R0.reuse, 0x1, PT ;  /* 0x000000010000780c */ /* 0x040fe20003f44270 */
[----:B------:R-:W-:Y:S02]  /*37c0*/  VIADD R3, R3, 0x1 ;  /* 0x0000000103037836 */ /* 0x000fe40000000000 */
[----:B------:R-:W-:Y:S01]  /*37d0*/  UISETP.NE.AND UP0, UPT, UR53, 0x9, UPT ;  /* 0x000000093500788c */ /* 0x000fe2000bf05270 */
[----:B------:R-:W-:Y:S02]  /*37e0*/  VIADD R0, R0, 0xffffffff ;  /* 0xffffffff00007836 */ /* 0x000fe40000000000 */
[C---:B------:R-:W-:Y:S01]  /*37f0*/  ISETP.NE.AND P1, PT, R3.reuse, 0x9, PT ;  /* 0x000000090300780c */ /* 0x040fe20003f25270 */
[----:B------:R-:W-:Y:S02]  /*3800*/  USEL UR4, URZ, 0x1, UP0 ;  /* 0x000000013f047887 */ /* 0x000fe40008000000 */
[----:B------:R-:W-:Y:S01]  /*3810*/  USEL UR53, UR53, URZ, UP0 ;  /* 0x0000003f35357287 */ /* 0x000fe20008000000 */
[----:B------:R-:W-:-:S03]  /*3820*/  SEL R3, R3, RZ, P1 ;  /* 0x000000ff03037207 */ /* 0x000fc60000800000 */
[----:B------:R-:W-:Y:S01]  /*3830*/  LOP3.LUT R7, R7, UR4, RZ, 0x3c, !PT ;  /* 0x0000000407077c12 */ /* 0x000fe2000f8e3cff */
[----:B------:R-:W-:Y:S07]  /*3840*/  @P2 BRA `(.L_x_26) ;  /* 0xffffffec00402947 */ /* 0x000fee000383ffff */
.L_x_19:
[----:B------:R-:W2:Y:S02]  /*3850*/  LDC R0, c[0x0][0x28c] ;  /* 0x0000a300ff007b82 */ /* 0x000ea40000000800 */
[----:B--2---:R-:W-:-:S13]  /*3860*/  ISETP.GE.AND P1, PT, R0, 0x1, PT ;  /* 0x000000010000780c */ /* 0x004fda0003f26270 */
[----:B------:R-:W-:Y:S05]  /*3870*/  @!P1 BRA `(.L_x_27) ;  /* 0x0000000000409947 */ /* 0x000fea0003800000 */
[----:B------:R-:W-:Y:S05]  /*3880*/  @!P0 BRA `(.L_x_28) ;  /* 0x0000000000048947 */ /* 0x000fea0003800000 */
[----:B------:R-:W-:Y:S01]  /*3890*/  BPT.TRAP 0x1 ;  /* 0x000000040000795c */ /* 0x000fe20000300000 */
.L_x_28:
[----:B------:R-:W-:Y:S01]  /*38a0*/  UISETP.LT.AND UP0, UPT, UR39, 0x1, UPT ;  /* 0x000000012700788c */ /* 0x000fe2000bf01270 */
[----:B------:R-:W-:-:S03]  /*38b0*/  ISETP.GT.U32.AND P0, PT, R2, 0x1, PT ;  /* 0x000000010200780c */ /* 0x000fc60003f04070 */
[----:B------:R-:W-:-:S04]  /*38c0*/  USEL UR6, UR39, 0x1, UP0 ;  /* 0x0000000127067887 */ /* 0x000fc80008000000 */
[----:B------:R-:W-:-:S04]  /*38d0*/  UIADD3 UR6, UR37, UR39, -UR6 ;  /* 0x0000002725067290 */ /* 0x000fc8000fffe806 */
[----:B------:R-:W-:-:S04]  /*38e0*/  UIMAD.WIDE.U32 UR4, UR6, 0x38e38e39, URZ ;  /* 0x38e38e39060478a5 */ /* 0x000fc8000f8e003f */
[----:B------:R-:W-:-:S04]  /*38f0*/  USHF.R.U32.HI UR4, URZ, 0x1, UR5 ;  /* 0x000000013f047899 */ /* 0x000fc80008011605 */
[----:B------:R-:W-:-:S06]  /*3900*/  UIMAD UR6, UR4, -0x9, UR6 ;  /* 0xfffffff7040678a4 */ /* 0x000fcc000f8e0206 */
[----:B------:R-:W-:-:S04]  /*3910*/  IMAD.U32 R3, RZ, RZ, UR6 ;  /* 0x00000006ff037e24 */ /* 0x000fc8000f8e00ff */
[----:B------:R-:W-:-:S04]  /*3920*/  IMAD R0, R3, 0x8, R6 ;  /* 0x0000000803007824 */ /* 0x000fc800078e0206 */
[----:B------:R-:W-:-:S05]  /*3930*/  VIADD R0, R0, 0x48 ;  /* 0x0000004800007836 */ /* 0x000fca0000000000 */
[----:B------:R-:W-:-:S04]  /*3940*/  PRMT R0, RZ, 0x654, R0 ;  /* 0x00000654ff007816 */ /* 0x000fc80000000000 */
[----:B------:R2:W-:Y:S01]  /*3950*/  SYNCS.ARRIVE.TRANS64.RED.A1T0 RZ, [R0+URZ], RZ ;  /* 0x000000ff00ff79a7 */ /* 0x0005e2000810043f */
[----:B------:R-:W-:Y:S05]  /*3960*/  @P0 BRA `(.L_x_27) ;  /* 0x0000000000040947 */ /* 0x000fea0003800000 */
[----:B------:R-:W-:Y:S01]  /*3970*/  BPT.TRAP 0x1 ;  /* 0x000000040000795c */ /* 0x000fe20000300000 */
.L_x_27:
[--C-:B--2---:R-:W-:Y:S01]  /*3980*/  SHF.R.U32.HI R0, RZ, 0x2, R23.reuse ;  /* 0x00000002ff007819 */ /* 0x104fe20000011617 */
[----:B------:R-:W2:Y:S01]  /*3990*/  LDC R7, c[0x0][0x288] ;  /* 0x0000a200ff077b82 */ /* 0x000ea20000000800 */
[----:B01----:R-:W-:Y:S01]  /*39a0*/  SHF.R.U32.HI R5, RZ, 0x7, R23 ;  /* 0x00000007ff057819 */ /* 0x003fe20000011617 */
[----:B------:R-:W-:Y:S01]  /*39b0*/  UIADD3 UR37, UR39, UR37, URZ ;  /* 0x0000002527257290 */ /* 0x000fe2000fffe03f */
[----:B------:R-:W-:Y:S01]  /*39c0*/  LOP3.LUT R3, R0, 0x7, RZ, 0xc0, !PT ;  /* 0x0000000700037812 */ /* 0x000fe200078ec0ff */
[----:B------:R-:W-:Y:S01]  /*39d0*/  IMAD.SHL.U32 R20, R23, 0x2, RZ ;  /* 0x0000000217147824 */ /* 0x000fe200078e00ff */
[----:B------:R-:W-:Y:S01]  /*39e0*/  LOP3.LUT R0, R5, 0x1, RZ, 0xc0, !PT ;  /* 0x0000000105007812 */ /* 0x000fe200078ec0ff */
[----:B------:R-:W-:Y:S01]  /*39f0*/  UISETP.GT.U32.AND UP0, UPT, UR37, 0x8, UPT ;  /* 0x000000082500788c */ /* 0x000fe2000bf04070 */
[----:B------:R-:W-:Y:S01]  /*3a00*/  LOP3.LUT R4, R23, 0x60, RZ, 0xc0, !PT ;  /* 0x0000006017047812 */ /* 0x000fe200078ec0ff */
[----:B------:R-:W-:Y:S01]  /*3a10*/  ULDC UR7, c[0x0][0x284] ;  /* 0x0000a10000077ab9 */ /* 0x000fe20000000800 */
[----:B------:R-:W-:Y:S01]  /*3a20*/  UISETP.GE.U32.AND UP1, UPT, UR39, 0x9, UPT ;  /* 0x000000092700788c */ /* 0x000fe2000bf26070 */
[----:B------:R-:W-:Y:S01]  /*3a30*/  IMAD.SHL.U32 R6, R0, 0x40, RZ ;  /* 0x0000004000067824 */ /* 0x000fe200078e00ff */
[----:B------:R-:W-:Y:S01]  /*3a40*/  SHF.R.U32.HI R4, RZ, 0x1, R4 ;  /* 0x00000001ff047819 */ /* 0x000fe20000011604 */
[----:B------:R-:W-:Y:S01]  /*3a50*/  UISETP.LT.U32.AND UP0, UPT, UR39, 0x9, UP0 ;  /* 0x000000092700788c */ /* 0x000fe20008701070 */
[----:B------:R-:W-:Y:S01]  /*3a60*/  SHF.R.S32.HI R203, RZ, 0x1f, R18 ;  /* 0x0000001fffcb7819 */ /* 0x000fe20000011412 */
[----:B------:R-:W-:Y:S01]  /*3a70*/  ULDC.64 UR8, c[0x0][0x5d0] ;  /* 0x0001740000087ab9 */ /* 0x000fe20000000a00 */
[-CC-:B------:R-:W-:Y:S01]  /*3a80*/  IADD3 R5, RZ, -R4.reuse, -R3.reuse ;  /* 0x80000004ff057210 */ /* 0x180fe20007ffe803 */
[----:B------:R-:W-:Y:S01]  /*3a90*/  UIMAD.WIDE.U32 UR4, UR37, 0x38e38e39, URZ ;  /* 0x38e38e39250478a5 */ /* 0x000fe2000f8e003f */
[----:B------:R-:W-:Y:S01]  /*3aa0*/  LOP3.LUT R3, R6, 0x40, R3, 0xe2, !PT ;  /* 0x0000004006037812 */ /* 0x000fe200078ee203 */
[----:B------:R-:W-:Y:S01]  /*3ab0*/  USEL UR6, URZ, 0x1, !UP0 ;  /* 0x000000013f067887 */ /* 0x000fe2000c000000 */
[----:B------:R-:W-:Y:S01]  /*3ac0*/  IMAD.MOV.U32 R209, RZ, RZ, RZ ;  /* 0x000000ffffd17224 */ /* 0x000fe200078e00ff */
[----:B------:R-:W-:Y:S01]  /*3ad0*/  USHF.R.U32.HI UR4, URZ, 0x1, UR5 ;  /* 0x000000013f047899 */ /* 0x000fe20008011605 */
[----:B------:R-:W-:Y:S01]  /*3ae0*/  IMAD R6, R0, -0x40, R5 ;  /* 0xffffffc000067824 */ /* 0x000fe200078e0205 */
[----:B------:R-:W-:Y:S01]  /*3af0*/  LOP3.LUT R208, R3, R4, RZ, 0xfc, !PT ;  /* 0x0000000403d07212 */ /* 0x000fe200078efcff */
[----:B------:R-:W-:Y:S01]  /*3b00*/  IMAD R3, R22, 0xb0, RZ ;  /* 0x000000b016037824 */ /* 0x000fe200078e02ff */
[----:B------:R-:W-:Y:S01]  /*3b10*/  LOP3.LUT R0, R23, 0x3, RZ, 0xc0, !PT ;  /* 0x0000000317007812 */ /* 0x000fe200078ec0ff */
[----:B------:R-:W-:Y:S01]  /*3b20*/  IMAD R5, R203, UR8, RZ ;  /* 0x00000008cb057c24 */ /* 0x000fe2000f8e02ff */
[----:B------:R-:W-:Y:S01]  /*3b30*/  ULOP3.LUT UR36, UR36, UR6, URZ, 0x3c, !UPT ;  /* 0x0000000624247292 */ /* 0x000fe2000f8e3c3f */
[----:B------:R-:W-:Y:S01]  /*3b40*/  IMAD.WIDE R208, R19, 0xc0, R208 ;  /* 0x000000c013d07825 */ /* 0x000fe200078e02d0 */
[C---:B--2---:R-:W-:Y:S01]  /*3b50*/  ISETP.GE.AND P0, PT, R3.reuse, R7, PT ;  /* 0x000000070300720c */ /* 0x044fe20003f06270 */
[----:B------:R-:W-:Y:S01]  /*3b60*/  UIMAD UR37, UR4, -0x9, UR37 ;  /* 0xfffffff7042578a4 */ /* 0x000fe2000f8e0225 */
[----:B------:R-:W-:Y:S01]  /*3b70*/  LOP3.LUT R20, R3, 0x6, R20, 0xf8, !PT ;  /* 0x0000000603147812 */ /* 0x000fe200078ef814 */
[----:B------:R-:W-:Y:S01]  /*3b80*/  IMAD R22, R0, -0x2, R7 ;  /* 0xfffffffe00167824 */ /* 0x000fe200078e0207 */
[----:B------:R-:W-:Y:S01]  /*3b90*/  @UP1 ULOP3.LUT UR36, UR36, 0x1, UR4, 0x78, !UPT ;  /* 0x0000000124241892 */ /* 0x000fe2000f8e7804 */
[----:B------:R-:W-:Y:S01]  /*3ba0*/  IMAD R7, R19, 0xc0, RZ ;  /* 0x000000c013077824 */ /* 0x000fe200078e02ff */
[----:B------:R-:W-:Y:S01]  /*3bb0*/  SHF.R.S32.HI R21, RZ, 0x1f, R20 ;  /* 0x0000001fff157819 */ /* 0x000fe20000011414 */
[----:B------:R-:W-:-:S02]  /*3bc0*/  IMAD R9, R18, UR9, R5 ;  /* 0x0000000912097c24 */ /* 0x000fc4000f8e0205 */
[----:B------:R-:W-:Y:S01]  /*3bd0*/  IMAD.IADD R22, R22, 0x1, -R3 ;  /* 0x0000000116167824 */ /* 0x000fe200078e0a03 */
[C---:B------:R-:W-:Y:S01]  /*3be0*/  ISETP.GE.OR P0, PT, R7.reuse, UR7, P0 ;  /* 0x0000000707007c0c */ /* 0x040fe20008706670 */
[----:B------:R-:W-:Y:S01]  /*3bf0*/  IMAD.WIDE.U32 R4, R18, UR8, R20 ;  /* 0x0000000812047c25 */ /* 0x000fe2000f8e0014 */
[----:B------:R-:W-:-:S03]  /*3c00*/  IADD3 R0, -R7, UR7, R6 ;  /* 0x0000000707007c10 */ /* 0x000fc6000fffe106 */
[----:B------:R-:W-:Y:S02]  /*3c10*/  IMAD.IADD R5, R5, 0x1, R9 ;  /* 0x0000000105057824 */ /* 0x000fe400078e0209 */
[----:B------:R-:W-:-:S06]  /*3c20*/  IMAD.MOV.U32 R3, RZ, RZ, -0x1 ;  /* 0xffffffffff037424 */ /* 0x000fcc00078e00ff */
[----:B------:R-:W-:Y:S05]  /*3c30*/  @P0 BRA `(.L_x_29) ;  /* 0x0000008400f80947 */ /* 0x000fea0003800000 */
[----:B------:R-:W0:Y:S01]  /*3c40*/  LDC.64 R10, c[0x0][0x5c8] ;  /* 0x00017200ff0a7b82 */ /* 0x000e220000000a00 */
[----:B------:R-:W-:Y:S01]  /*3c50*/  ULDC.64 UR4, c[0x0][0x5c0] ;  /* 0x0001700000047ab9 */ /* 0x000fe20000000a00 */
[----:B------:R-:W-:Y:S01]  /*3c60*/  BSSY B0, `(.L_x_29) ;  /* 0x000087b000007945 */ /* 0x000fe20003800000 */
[-C--:B0-----:R-:W-:Y:S02]  /*3c70*/  IMAD R6, R209, R10.reuse, RZ ;  /* 0x0000000ad1067224 */ /* 0x081fe400078e02ff */
[----:B------:R-:W-:-:S04]  /*3c80*/  IMAD.WIDE.U32 R4, R208, R10, R4 ;  /* 0x0000000ad0047225 */ /* 0x000fc800078e0004 */
[----:B------:R-:W-:Y:S01]  /*3c90*/  IMAD R7, R208, R11, R6 ;  /* 0x0000000bd0077224 */ /* 0x000fe200078e0206 */
[----:B------:R-:W-:Y:S01]  /*3ca0*/  IADD3 R14, P0, R4, UR4, RZ ;  /* 0x00000004040e7c10 */ /* 0x000fe2000ff1e0ff */
[C---:B------:R-:W-:Y:S02]  /*3cb0*/  IMAD.SHL.U32 R9, R10.reuse, 0x8, RZ ;  /* 0x000000080a097824 */ /* 0x040fe400078e00ff */
[----:B------:R-:W-:Y:S01]  /*3cc0*/  IMAD.IADD R7, R5, 0x1, R7 ;  /* 0x0000000105077824 */ /* 0x000fe200078e0207 */
[----:B------:R-:W-:Y:S02]  /*3cd0*/  SHF.L.U64.HI R5, R10, 0x3, R11 ;  /* 0x000000030a057819 */ /* 0x000fe4000001020b */
[----:B------:R-:W-:Y:S02]  /*3ce0*/  IADD3 R12, P1, R9, R14, RZ ;  /* 0x0000000e090c7210 */ /* 0x000fe40007f3e0ff */
[----:B------:R-:W-:Y:S01]  /*3cf0*/  IADD3.X R15, R7, UR5, RZ, P0, !PT ;  /* 0x00000005070f7c10 */ /* 0x000fe200087fe4ff */
[----:B------:R-:W-:Y:S01]  /*3d00*/  IMAD R7, R11, 0x78, RZ ;  /* 0x000000780b077824 */ /* 0x000fe200078e02ff */
[----:B-----5:R-:W-:-:S03]  /*3d10*/  ISETP.NE.AND P0, PT, R200, RZ, PT ;  /* 0x000000ffc800720c */ /* 0x020fc60003f05270 */
[----:B------:R-:W-:Y:S02]  /*3d20*/  IMAD.X R13, R5, 0x1, R15, P1 ;  /* 0x00000001050d7824 */ /* 0x000fe400008e060f */
[----:B------:R-:W-:-:S04]  /*3d30*/  IMAD.WIDE.U32 R10, R10, 0x78, R12 ;  /* 0x000000780a0a7825 */ /* 0x000fc800078e000c */
[----:B------:R-:W-:Y:S01]  /*3d40*/  IMAD.IADD R11, R11, 0x1, R7 ;  /* 0x000000010b0b7824 */ /* 0x000fe200078e0207 */
[----:B------:R-:W-:-:S05]  /*3d50*/  IADD3 R8, P1, R9, R10, RZ ;  /* 0x0000000a09087210 */ /* 0x000fca0007f3e0ff */
[----:B------:R-:W-:Y:S01]  /*3d60*/  IMAD.X R9, R5, 0x1, R11, P1 ;  /* 0x0000000105097824 */ /* 0x000fe200008e060b */
[----:B------:R-:W-:Y:S07]  /*3d70*/  @!P0 BRA `(.L_x_30) ;  /* 0x0000006400548947 */ /* 0x000fee0003800000 */
[----:B------:R-:W0:Y:S01]  /*3d80*/  LDC.64 R4, c[0x0][0x5b0] ;  /* 0x00016c00ff047b82 */ /* 0x000e220000000a00 */
[----:B------:R-:W-:Y:S01]  /*3d90*/  ULDC.64 UR4, c[0x0][0x5b8] ;  /* 0x00016e0000047ab9 */ /* 0x000fe20000000a00 */
[----:B------:R-:W-:Y:S01]  /*3da0*/  ISETP.GE.AND P3, PT, R0, 0x1, PT ;  /* 0x000000010000780c */ /* 0x000fe20003f66270 */
[----:B------:R-:W-:Y:S01]  /*3db0*/  IMAD R203, R203, UR4, RZ ;  /* 0x00000004cbcb7c24 */ /* 0x000fe2000f8e02ff */
[----:B------:R-:W-:Y:S01]  /*3dc0*/  BSSY B1, `(.L_x_31) ;  /* 0x000000e000017945 */ /* 0x000fe20003800000 */
[----:B------:R-:W-:Y:S01]  /*3dd0*/  IMAD.WIDE.U32 R20, R18, UR4, R20 ;  /* 0x0000000412147c25 */ /* 0x000fe2000f8e0014 */
[----:B------:R-:W-:Y:S02]  /*3de0*/  ISETP.LT.OR P1, PT, R22, 0x1, !P3 ;  /* 0x000000011600780c */ /* 0x000fe40005f21670 */
[----:B------:R-:W1:Y:S01]  /*3df0*/  LDC.64 R6, c[0x0][0x5a8] ;  /* 0x00016a00ff067b82 */ /* 0x000e620000000a00 */
[----:B------:R-:W-:Y:S02]  /*3e00*/  IMAD R203, R18, UR5, R203 ;  /* 0x0000000512cb7c24 */ /* 0x000fe4000f8e02cb */
[----:B------:R-:W-:-:S02]  /*3e10*/  IMAD.MOV.U32 R18, RZ, RZ, R20 ;  /* 0x000000ffff127224 */ /* 0x000fc400078e0014 */
[----:B------:R-:W-:Y:S02]  /*3e20*/  IMAD.IADD R19, R21, 0x1, R203 ;  /* 0x0000000115137824 */ /* 0x000fe400078e02cb */
[-C--:B0-----:R-:W-:Y:S02]  /*3e30*/  IMAD R203, R209, R4.reuse, RZ ;  /* 0x00000004d1cb7224 */ /* 0x081fe400078e02ff */
[----:B------:R-:W-:-:S04]  /*3e40*/  IMAD.WIDE.U32 R204, R208, R4, R18 ;  /* 0x00000004d0cc7225 */ /* 0x000fc800078e0012 */
[----:B------:R-:W-:Y:S01]  /*3e50*/  IMAD R215, R208, R5, R203 ;  /* 0x00000005d0d77224 */ /* 0x000fe200078e02cb */
[----:B-1----:R-:W-:-:S04]  /*3e60*/  IADD3 R204, P0, R204, R6, RZ ;  /* 0x00000006cccc7210 */ /* 0x002fc80007f1e0ff */
[----:B------:R-:W-:Y:S01]  /*3e70*/  IADD3.X R205, R7, R205, R215, P0, !PT ;  /* 0x000000cd07cd7210 */ /* 0x000fe200007fe4d7 */
[----:B------:R-:W-:Y:S08]  /*3e80*/  @P1 BRA `(.L_x_32) ;  /* 0x0000000000041947 */ /* 0x000ff00003800000 */
[----:B------:R0:W5:Y:S02]  /*3e90*/  LDG.E.U8 R202, desc[UR54][R204.64] ;  /* 0x00000036ccca7981 */ /* 0x000164000c1e1100 */
.L_x_32:
[----:B------:R-:W-:Y:S05]  /*3ea0*/  BSYNC B1 ;  /* 0x0000000000017941 */ /* 0x000fea0003800000 */
.L_x_31:
[----:B-----5:R-:W-:Y:S01]  /*3eb0*/  LOP3.LUT R203, R202, 0xffff, RZ, 0xc0, !PT ;  /* 0x0000ffffcacb7812 */ /* 0x020fe200078ec0ff */
[----:B------:R-:W-:Y:S01]  /*3ec0*/  IMAD.SHL.U32 R206, R4, 0x8, RZ ;  /* 0x0000000804ce7824 */ /* 0x000fe200078e00ff */
[----:B------:R-:W-:Y:S01]  /*3ed0*/  ISETP.LT.OR P4, PT, R22, 0x2, !P3 ;  /* 0x000000021600780c */ /* 0x000fe20005f81670 */
[----:B------:R-:W-:Y:S01]  /*3ee0*/  BSSY B1, `(.L_x_33) ;  /* 0x000000b000017945 */ /* 0x000fe20003800000 */
[----:B------:R-:W-:Y:S02]  /*3ef0*/  PRMT R203, R203, 0x8880, RZ ;  /* 0x00008880cbcb7816 */ /* 0x000fe400000000ff */
[----:B------:R-:W-:-:S03]  /*3f00*/  SHF.L.U64.HI R207, R4, 0x3, R5 ;  /* 0x0000000304cf7819 */ /* 0x000fc60000010205 */
[----:B------:R-:W-:Y:S02]  /*3f10*/  IMAD R210, R203, R200, RZ ;  /* 0x000000c8cbd27224 */ /* 0x000fe400078e02ff */
[----:B------:R-:W-:-:S04]  /*3f20*/  IMAD.WIDE.U32 R212, R208, R4, R206 ;  /* 0x00000004d0d47225 */ /* 0x000fc800078e00ce */
[----:B------:R-:W-:-:S05]  /*3f30*/  @!P1 IMAD R203, R192, R201, R210 ;  /* 0x000000c9c0cb9224 */ /* 0x000fca00078e02d2 */
[----:B------:R1:W-:Y:S01]  /*3f40*/  @!P1 STG.E.U8 desc[UR54][R14.64], R203 ;  /* 0x000000cb0e009986 */ /* 0x0003e2000c101136 */
[----:B------:R-:W-:Y:S05]  /*3f50*/  @P4 BRA `(.L_x_34) ;  /* 0x00000000000c4947 */ /* 0x000fea0003800000 */
[----:B------:R-:W1:Y:S02]  /*3f60*/  LDG.E.U8 R202, desc[UR54][R204.64+0x1] ;  /* 0x00000136ccca7981 */ /* 0x000e64000c1e1100 */
[----:B-1----:R-:W-:-:S05]  /*3f70*/  PRMT R203, R202, 0x8880, RZ ;  /* 0x00008880cacb7816 */ /* 0x002fca00000000ff */
[----:B------:R-:W-:-:S07]  /*3f80*/  IMAD R210, R203, R200, RZ ;  /* 0x000000c8cbd27224 */ /* 0x000fce00078e02ff */
.L_x_34:
[----:B------:R-:W-:Y:S05]  /*3f90*/  BSYNC B1 ;  /* 0x0000000000017941 */ /* 0x000fea0003800000 */
.L_x_33:
[----:B------:R-:W-:Y:S01]  /*3fa0*/  @!P4 IMAD R211, R193, R201, R210 ;  /* 0x000000c9c1d3c224 */ /* 0x000fe200078e02d2 */
[----:B------:R-:W-:Y:S01]  /*3fb0*/  ISETP.GE.AND P0, PT, R0, 0x9, PT ;  /* 0x000000090000780c */ /* 0x000fe20003f06270 */
[----:B------:R-:W-:Y:S01]  /*3fc0*/  IMAD.IADD R193, R215, 0x1, R213 ;  /* 0x00000001d7c17824 */ /* 0x000fe200078e02d5 */
[----:B------:R-:W-:Y:S01]  /*3fd0*/  IADD3 R192, P1, P2, R20, R6, R212 ;  /* 0x0000000614c07210 */ /* 0x000fe20007a3e0d4 */
[----:B------:R-:W-:Y:S01]  /*3fe0*/  BSSY B1, `(.L_x_35) ;  /* 0x000000b000017945 */ /* 0x000fe20003800000 */
[----:B------:R2:W-:Y:S01]  /*3ff0*/  @!P4 STG.E.U8 desc[UR54][R14.64+0x1], R211 ;  /* 0x000001d30e00c986 */ /* 0x0005e2000c101136 */
[----:B------:R-:W-:Y:S02]  /*4000*/  ISETP.LT.OR P4, PT, R22, 0x1, !P0 ;  /* 0x000000011600780c */ /* 0x000fe40004781670 */
[----:B------:R-:W-:Y:S02]  /*4010*/  IADD3.X R193, R19, R7, R193, P1, P2 ;  /* 0x0000000713c17210 */ /* 0x000fe40000fe44c1 */
[----:B-1----:R-:W-:-:S02]  /*4020*/  IADD3 R203, P5, R208, 0x80, RZ ;  /* 0x00000080d0cb7810 */ /* 0x002fc40007fbe0ff */
[C---:B------:R-:W-:Y:S02]  /*4030*/  ISETP.LT.OR P1, PT, R22.reuse, 0x2, !P0 ;  /* 0x000000021600780c */ /* 0x040fe40004721670 */
[----:B------:R-:W-:-:S05]  /*4040*/  ISETP.LT.OR P2, PT, R22, 0x9, !P3 ;  /* 0x000000091600780c */ /* 0x000fca0005f41670 */
[----:B--2---:R-:W-:Y:S08]  /*4050*/  @P4 BRA `(.L_x_36) ;  /* 0x00000000000c4947 */ /* 0x004ff00003800000 */
[----:B------:R-:W2:Y:S02]  /*4060*/  LDG.E.U8 R202, desc[UR54][R192.64] ;  /* 0x00000036c0ca7981 */ /* 0x000ea4000c1e1100 */
[----:B--2---:R-:W-:-:S05]  /*4070*/  PRMT R211, R202, 0x8880, RZ ;  /* 0x00008880cad37816 */ /* 0x004fca00000000ff */
[----:B------:R-:W-:-:S07]  /*4080*/  IMAD R210, R211, R200, RZ ;  /* 0x000000c8d3d27224 */ /* 0x000fce00078e02ff */
.L_x_36:
[----:B------:R-:W-:Y:S05]  /*4090*/  BSYNC B1 ;  /* 0x0000000000017941 */ /* 0x000fea0003800000 */
.L_x_35:
[----:B------:R-:W-:Y:S01]  /*40a0*/  @!P4 IMAD R211, R194, R201, R210 ;  /* 0x000000c9c2d3c224 */ /* 0x000fe200078e02d2 */
[----:B------:R-:W-:Y:S04]  /*40b0*/  BSSY B1, `(.L_x_37) ;  /* 0x0000006000017945 */ /* 0x000fe80003800000 */
[----:B------:R1:W-:Y:S01]  /*40c0*/  @!P4 STG.E.U8 desc[UR54][R12.64], R211 ;  /* 0x000000d30c00c986 */ /* 0x0003e2000c101136 */
[----:B------:R-:W-:Y:S05]  /*40d0*/  @P1 BRA `(.L_x_38) ;  /* 0x00000000000c1947 */ /* 0x000fea0003800000 */
[----:B------:R-:W1:Y:S02]  /*40e0*/  LDG.E.U8 R202, desc[UR54][R192.64+0x1] ;  /* 0x00000136c0ca7981 */ /* 0x000e64000c1e1100 */
[----:B-1----:R-:W-:-:S05]  /*40f0*/  PRMT R211, R202, 0x8880, RZ ;  /* 0x00008880cad37816 */ /* 0x002fca00000000ff */
[----:B------:R-:W-:-:S07]  /*4100*/  IMAD R210, R211, R200, RZ ;  /* 0x000000c8d3d27224 */ /* 0x000fce00078e02ff */
.L_x_38:
[----:B------:R-:W-:Y:S05]  /*4110*/  BSYNC B1 ;  /* 0x0000000000017941 */ /* 0x000fea0003800000 */
.L_x_37:
[----:B------:R-:W-:Y:S01]  /*4120*/  @!P1 IMAD R195, R195, R201, R210 ;  /* 0x000000c9c3c39224 */ /* 0x000fe200078e02d2 */
[----:B------:R-:W-:Y:S04]  /*4130*/  BSSY B1, `(.L_x_39) ;  /* 0x0000006000017945 */ /* 0x000fe80003800000 */
[----:B------:R2:W-:Y:S01]  /*4140*/  @!P1 STG.E.U8 desc[UR54][R12.64+0x1], R195 ;  /* 0x000001c30c009986 */ /* 0x0005e2000c101136 */
[----:B------:R-:W-:Y:S05]  /*4150*/  @P2 BRA `(.L_x_40) ;  /* 0x00000000000c2947 */ /* 0x000fea0003800000 */
[----:B------:R-:W2:Y:S02]  /*4160*/  LDG.E.U8 R202, desc[UR54][R204.64+0x8] ;  /* 0x00000836ccca7981 */ /* 0x000ea4000c1e1100 */
[----:B--2---:R-:W-:-:S05]  /*4170*/  PRMT R195, R202, 0x8880, RZ ;  /* 0x00008880cac37816 */ /* 0x004fca00000000ff */
[----:B------:R-:W-:-:S07]  /*4180*/  IMAD R210, R195, R200, RZ ;  /* 0x000000c8c3d27224 */ /* 0x000fce00078e02ff */
.L_x_40:
[----:B------:R-:W-:Y:S05]  /*4190*/  BSYNC B1 ;  /* 0x0000000000017941 */ /* 0x000fea0003800000 */
.L_x_39:
[----:B------:R-:W-:Y:S01]  /*41a0*/  ISETP.LT.OR P1, PT, R22, 0xa, !P3 ;  /* 0x0000000a1600780c */ /* 0x000fe20005f21670 */
[----:B-1----:R-:W-:Y:S01]  /*41b0*/  @!P2 IMAD R211, R196, R201, R210 ;  /* 0x000000c9c4d3a224 */ /* 0x002fe200078e02d2 */
[----:B------:R-:W-:Y:S01]  /*41c0*/  BSSY B1, `(.L_x_41) ;  /* 0x000000b000017945 */ /* 0x000fe20003800000 */
[----:B--2---:R-:W-:-:S03]  /*41d0*/  IMAD.WIDE.U32 R194, R203, R4, R18 ;  /* 0x00000004cbc27225 */ /* 0x004fc600078e0012 */
[----:B------:R1:W-:Y:S01]  /*41e0*/  @!P2 STG.E.U8 desc[UR54][R14.64+0x8], R211 ;  /* 0x000008d30e00a986 */ /* 0x0003e2000c101136 */
[----:B------:R-:W-:Y:S01]  /*41f0*/  IMAD.X R213, RZ, RZ, R209, P5 ;  /* 0x000000ffffd57224 */ /* 0x000fe200028e06d1 */
[C---:B------:R-:W-:Y:S02]  /*4200*/  ISETP.LT.OR P5, PT, R22.reuse, 0x9, !P0 ;  /* 0x000000091600780c */ /* 0x040fe400047a1670 */
[----:B------:R-:W-:Y:S02]  /*4210*/  ISETP.LT.OR P2, PT, R22, 0xa, !P0 ;  /* 0x0000000a1600780c */ /* 0x000fe40004741670 */
[----:B------:R-:W-:Y:S01]  /*4220*/  IADD3 R196, P4, R194, R6, RZ ;  /* 0x00000006c2c47210 */ /* 0x000fe20007f9e0ff */
[----:B------:R-:W-:-:S12]  /*4230*/  @P1 BRA `(.L_x_42) ;  /* 0x00000000000c1947 */ /* 0x000fd80003800000 */
[----:B------:R-:W2:Y:S02]  /*4240*/  LDG.E.U8 R202, desc[UR54][R204.64+0x9] ;  /* 0x00000936ccca7981 */ /* 0x000ea4000c1e1100 */
[----:B--2---:R-:W-:-:S05]  /*4250*/  PRMT R209, R202, 0x8880, RZ ;  /* 0x00008880cad17816 */ /* 0x004fca00000000ff */
[----:B------:R-:W-:-:S07]  /*4260*/  IMAD R210, R209, R200, RZ ;  /* 0x000000c8d1d27224 */ /* 0x000fce00078e02ff */
.L_x_42:
[----:B------:R-:W-:Y:S05]  /*4270*/  BSYNC B1 ;  /* 0x0000000000017941 */ /* 0x000fea0003800000 */
.L_x_41:
[----:B------:R-:W-:Y:S01]  /*4280*/  @!P1 IMAD R209, R197, R201, R210 ;  /* 0x000000c9c5d19224 */ /* 0x000fe200078e02d2 */
[----:B------:R-:W-:Y:S01]  /*4290*/  BSSY B1, `(.L_x_43) ;  /* 0x0000007000017945 */ /* 0x000fe20003800000 */
[----:B------:R-:W-:-:S03]  /*42a0*/  IMAD R208, R213, R4, RZ ;  /* 0x00000004d5d07224 */ /* 0x000fc600078e02ff */
[----:B------:R2:W-:Y:S01]  /*42b0*/  @!P1 STG.E.U8 desc[UR54][R14.64+0x9], R209 ;  /* 0x000009d10e009986 */ /* 0x0005e2000c101136 */
[----:B------:R-:W-:Y:S05]  /*42c0*/  @P5 BRA `(.L_x_44) ;  /* 0x00000000000c5947 */ /* 0x000fea0003800000 */
[----:B------:R-:W2:Y:S02]  /*42d0*/  LDG.E.U8 R202, desc[UR54][R192.64+0x8] ;  /* 0x00000836c0ca7981 */ /* 0x000ea4000c1e1100 */
[----:B--2---:R-:W-:-:S05]  /*42e0*/  PRMT R209, R202, 0x8880, RZ ;  /* 0x00008880cad17816 */ /* 0x004fca00000000ff */
[----:B------:R-:W-:-:S07]  /*42f0*/  IMAD R210, R209, R200, RZ ;  /* 0x000000c8d1d27224 */ /* 0x000fce00078e02ff */
.L_x_44:
[----:B------:R-:W-:Y:S05]  /*4300*/  BSYNC B1 ;  /* 0x0000000000017941 */ /* 0x000fea0003800000 */
.L_x_43:
[----:B--2---:R-:W-:Y:S01]  /*4310*/  @!P5 IMAD R209, R198, R201, R210 ;  /* 0x000000c9c6d1d224 */ /* 0x004fe200078e02d2 */
[----:B------:R-:W-:Y:S01]  /*4320*/  BSSY B1, `(.L_x_45) ;  /* 0x0000007000017945 */ /* 0x000fe20003800000 */
[----:B-1----:R-:W-:-:S03]  /*4330*/  IMAD R211, R203, R5, R208 ;  /* 0x00000005cbd37224 */ /* 0x002fc600078e02d0 */
[----:B------:R1:W-:Y:S01]  /*4340*/  @!P5 STG.E.U8 desc[UR54][R12.64+0x8], R209 ;  /* 0x000008d10c00d986 */ /* 0x0003e2000c101136 */
[----:B------:R-:W-:Y:S05]  /*4350*/  @P2 BRA `(.L_x_46) ;  /* 0x00000000000c2947 */ /* 0x000fea0003800000 */
[----:B------:R-:W2:Y:S02]  /*4360*/  LDG.E.U8 R202, desc[UR54][R192.64+0x9] ;  /* 0x00000936c0ca7981 */ /* 0x000ea4000c1e1100 */
[----:B--2---:R-:W-:-:S05]  /*4370*/  PRMT R5, R202, 0x8880, RZ ;  /* 0x00008880ca057816 */ /* 0x004fca00000000ff */
[----:B------:R-:W-:-:S07]  /*4380*/  IMAD R210, R5, R200, RZ ;  /* 0x000000c805d27224 */ /* 0x000fce00078e02ff */
.L_x_46:
[----:B------:R-:W-:Y:S05]  /*4390*/  BSYNC B1 ;  /* 0x0000000000017941 */ /* 0x000fea0003800000 */
.L_x_45:
[----:B------:R-:W-:Y:S01]  /*43a0*/  ISETP.GE.AND P1, PT, R0, 0x81, PT ;  /* 0x000000810000780c */ /* 0x000fe20003f26270 */
[----:B------:R-:W-:Y:S01]  /*43b0*/  @!P2 IMAD R199, R199, R201, R210 ;  /* 0x000000c9c7c7a224 */ /* 0x000fe200078e02d2 */
[----:B------:R-:W-:Y:S01]  /*43c0*/  IADD3.X R197, R7, R195, R211, P4, !PT ;  /* 0x000000c307c57210 */ /* 0x000fe200027fe4d3 */
[----:B------:R-:W-:Y:S01]  /*43d0*/  IMAD.WIDE.U32 R4, R203, R4, R206 ;  /* 0x00000004cb047225 */ /* 0x000fe200078e00ce */
[----:B------:R-:W-:Y:S01]  /*43e0*/  ISETP.LT.OR P4, PT, R22, 0x1, !P1 ;  /* 0x000000011600780c */ /* 0x000fe20004f81670 */
[----:B------:R-:W-:Y:S01]  /*43f0*/  BSSY B1, `(.L_x_47) ;  /* 0x0000008000017945 */ /* 0x000fe20003800000 */
[----:B------:R2:W-:Y:S01]  /*4400*/  @!P2 STG.E.U8 desc[UR54][R12.64+0x9], R199 ;  /* 0x000009c70c00a986 */ /* 0x0005e2000c101136 */
[----:B------:R-:W-:Y:S01]  /*4410*/  IADD3 R6, P2, P5, R20, R6, R4 ;  /* 0x0000000614067210 */ /* 0x000fe20007d5e004 */
[----:B------:R-:W-:-:S09]  /*4420*/  IMAD.IADD R4, R211, 0x1, R5 ;  /* 0x00000001d3047824 */ /* 0x000fd200078e0205 */
[----:B------:R-:W-:Y:S05]  /*4430*/  @P4 BRA `(.L_x_48) ;  /* 0x00000000000c4947 */ /* 0x000fea0003800000 */
[----:B------:R-:W3:Y:S02]  /*4440*/  LDG.E.U8 R202, desc[UR54][R196.64] ;  /* 0x00000036c4ca7981 */ /* 0x000ee4000c1e1100 */
[----:B---3--:R-:W-:-:S05]  /*4450*/  PRMT R5, R202, 0x8880, RZ ;  /* 0x00008880ca057816 */ /* 0x008fca00000000ff */
[----:B------:R-:W-:-:S07]  /*4460*/  IMAD R210, R5, R200, RZ ;  /* 0x000000c805d27224 */ /* 0x000fce00078e02ff */
.L_x_48:
[----:B------:R-:W-:Y:S05]  /*4470*/  BSYNC B1 ;  /* 0x0000000000017941 */ /* 0x000fea0003800000 */
.L_x_47:
[----:B------:R-:W-:Y:S01]  /*4480*/  @!P4 IMAD R5, R184, R201, R210 ;  /* 0x000000c9b805c224 */ /* 0x000fe200078e02d2 */
[----:B------:R-:W-:Y:S01]  /*4490*/  IADD3.X R7, R19, R7, R4, P2, P5 ;  /* 0x0000000713077210 */ /* 0x000fe200017ea404 */
[----:B------:R-:W-:Y:S01]  /*44a0*/  BSSY B1, `(.L_x_49) ;  /* 0x0000009000017945 */ /* 0x000fe20003800000 */
[----:B------:R-:W-:Y:S02]  /*44b0*/  ISETP.GE.AND P2, PT, R0, 0x89, PT ;  /* 0x000000890000780c */ /* 0x000fe40003f46270 */
[----:B------:R3:W-:Y:S01]  /*44c0*/  @!P4 STG.E.U8 desc[UR54][R10.64], R5 ;  /* 0x000000050a00c986 */ /* 0x0007e2000c101136 */
[C---:B------:R-:W-:Y:S02]  /*44d0*/  ISETP.LT.OR P4, PT, R22.reuse, 0x2, !P1 ;  /* 0x000000021600780c */ /* 0x040fe40004f81670 */
[----:B------:R-:W-:-:S11]  /*44e0*/  ISETP.LT.OR P5, PT, R22, 0x1, !P2 ;  /* 0x000000011600780c */ /* 0x000fd600057a1670 */
[----:B---3--:R-:W-:Y:S05]  /*44f0*/  @P4 BRA `(.L_x_50) ;  /* 0x00000000000c4947 */ /* 0x008fea0003800000 */
[----:B------:R-:W3:Y:S02]  /*4500*/  LDG.E.U8 R202, desc[UR54][R196.64+0x1] ;  /* 0x00000136c4ca7981 */ /* 0x000ee4000c1e1100 */
[----:B---3--:R-:W-:-:S05]  /*4510*/  PRMT R5, R202, 0x8880, RZ ;  /* 0x00008880ca057816 */ /* 0x008fca00000000ff */
[----:B------:R-:W-:-:S07]  /*4520*/  IMAD R210, R5, R200, RZ ;  /* 0x000000c805d27224 */ /* 0x000fce00078e02ff */
.L_x_50:
[----:B------:R-:W-:Y:S05]  /*4530*/  BSYNC B1 ;  /* 0x0000000000017941 */ /* 0x000fea0003800000 */
.L_x_49:
[----:B------:R-:W-:Y:S01]  /*4540*/  @!P4 IMAD R185, R185, R201, R210 ;  /* 0x000000c9b9b9c224 */ /* 0x000fe200078e02d2 */
[----:B------:R-:W-:Y:S04]  /*4550*/  BSSY B1, `(.L_x_51) ;  /* 0x0000006000017945 */ /* 0x000fe80003800000 */
[----:B------:R3:W-:Y:S01]  /*4560*/  @!P4 STG.E.U8 desc[UR54][R10.64+0x1], R185 ;  /* 0x000001b90a00c986 */ /* 0x0007e2000c101136 */
[----:B------:R-:W-:Y:S05]  /*4570*/  @P5 BRA `(.L_x_52) ;  /* 0x00000000000c5947 */ /* 0x000fea0003800000 */
[----:B------:R-:W4:Y:S02]  /*4580*/  LDG.E.U8 R202, desc[UR54][R6.64] ;  /* 0x0000003606ca7981 */ /* 0x000f24000c1e1100 */
[----:B----4-:R-:W-:-:S05]  /*4590*/  PRMT R5, R202, 0x8880, RZ ;  /* 0x00008880ca057816 */ /* 0x010fca00000000ff */
[----:B------:R-:W-:-:S07]  /*45a0*/  IMAD R210, R5, R200, RZ ;  /* 0x000000c805d27224 */ /* 0x000fce00078e02ff */
.L_x_52:
[----:B------:R-:W-:Y:S05]  /*45b0*/  BSYNC B1 ;  /* 0x0000000000017941 */ /* 0x000fea0003800000 */
.L_x_51:
[----:B------:R-:W-:Y:S01]  /*45c0*/  ISETP.LT.OR P4, PT, R22, 0x2, !P2 ;  /* 0x000000021600780c */ /* 0x000fe20005781670 */
[----:B------:R-:W-:Y:S01]  /*45d0*/  @!P5 IMAD R5, R186, R201, R210 ;  /* 0x000000c9ba05d224 */ /* 0x000fe200078e02d2 */
[----:B------:R-:W-:Y:S04]  /*45e0*/  BSSY B1, `(.L_x_53) ;  /* 0x0000007000017945 */ /* 0x000fe80003800000 */
[----:B------:R4:W-:Y:S01]  /*45f0*/  @!P5 STG.E.U8 desc[UR54][R8.64], R5 ;  /* 0x000000050800d986 */ /* 0x0009e2000c101136 */
[----:B------:R-:W-:-:S06]  /*4600*/  ISETP.LT.OR P5, PT, R22, 0x9, !P1 ;  /* 0x000000091600780c */ /* 0x000fcc0004fa1670 */
[----:B------:R-:W-:Y:S07]  /*4610*/  @P4 BRA `(.L_x_54) ;  /* 0x00000000000c4947 */ /* 0x000fee0003800000 */
[----:B------:R-:W4:Y:S02]  /*4620*/  LDG.E.U8 R202, desc[UR54][R6.64+0x1] ;  /* 0x0000013606ca7981 */ /* 0x000f24000c1e1100 */
[----:B----4-:R-:W-:-:S05]  /*4630*/  PRMT R5, R202, 0x8880, RZ ;  /* 0x00008880ca057816 */ /* 0x010fca00000000ff */
[----:B------:R-:W-:-:S07]  /*4640*/  IMAD R210, R5, R200, RZ ;  /* 0x000000c805d27224 */ /* 0x000fce00078e02ff */
.L_x_54:
[----:B------:R-:W-:Y:S05]  /*4650*/  BSYNC B1 ;  /* 0x0000000000017941 */ /* 0x000fea0003800000 */
.L_x_53:
[----:B------:R-:W-:Y:S01]  /*4660*/  @!P4 IMAD R187, R187, R201, R210 ;  /* 0x000000c9bbbbc224 */ /* 0x000fe200078e02d2 */
[----:B------:R-:W-:Y:S04]  /*4670*/  BSSY B1, `(.L_x_55) ;  /* 0x0000006000017945 */ /* 0x000fe80003800000 */
[----:B------:R0:W-:Y:S01]  /*4680*/  @!P4 STG.E.U8 desc[UR54][R8.64+0x1], R187 ;  /* 0x000001bb0800c986 */ /* 0x0001e2000c101136 */
[----:B------:R-:W-:Y:S05]  /*4690*/  @P5 BRA `(.L_x_56) ;  /* 0x00000000000c5947 */ /* 0x000fea0003800000 */
[----:B------:R-:W4:Y:S02]  /*46a0*/  LDG.E.U8 R202, desc[UR54][R196.64+0x8] ;  /* 0x00000836c4ca7981 */ /* 0x000f24000c1e1100 */
[----:B----4-:R-:W-:-:S05]  /*46b0*/  PRMT R5, R202, 0x8880, RZ ;  /* 0x00008880ca057816 */ /* 0x010fca00000000ff */
[----:B------:R-:W-:-:S07]  /*46c0*/  IMAD R210, R5, R200, RZ ;  /* 0x000000c805d27224 */ /* 0x000fce00078e02ff */
.L_x_56:
[----:B------:R-:W-:Y:S05]  /*46d0*/  BSYNC B1 ;  /* 0x0000000000017941 */ /* 0x000fea0003800000 */
.L_x_55:
[----:B------:R-:W-:Y:S01]  /*46e0*/  ISETP.LT.OR P4, PT, R22, 0xa, !P1 ;  /* 0x0000000a1600780c */ /* 0x000fe20004f81670 */
[----:B----4-:R-:W-:Y:S01]  /*46f0*/  @!P5 IMAD R5, R188, R201, R210 ;  /* 0x000000c9bc05d224 */ /* 0x010fe200078e02d2 */
[----:B------:R-:W-:Y:S04]  /*4700*/  BSSY B1, `(.L_x_57) ;  /* 0x0000007000017945 */ /* 0x000fe80003800000 */
[----:B------:R4:W-:Y:S01]  /*4710*/  @!P5 STG.E.U8 desc[UR54][R10.64+0x8], R5 ;  /* 0x000008050a00d986 */ /* 0x0009e2000c101136 */
[----:B------:R-:W-:-:S06]  /*4720*/  ISETP.LT.OR P5, PT, R22, 0x9, !P2 ;  /* 0x000000091600780c */ /* 0x000fcc00057a1670 */
[----:B------:R-:W-:Y:S07]  /*4730*/  @P4 BRA `(.L_x_58) ;  /* 0x00000000000c4947 */ /* 0x000fee0003800000 */
[----:B------:R-:W4:Y:S02]  /*4740*/  LDG.E.U8 R202, desc[UR54][R196.64+0x9] ;  /* 0x00000936c4ca7981 */ /* 0x000f24000c1e1100 */
[----:B----4-:R-:W-:-:S05]  /*4750*/  PRMT R5, R202, 0x8880, RZ ;  /* 0x00008880ca057816 */ /* 0x010fca00000000ff */
[----:B------:R-:W-:-:S07]  /*4760*/  IMAD R210, R5, R200, RZ ;  /* 0x000000c805d27224 */ /* 0x000fce00078e02ff */
.L_x_58:
[----:B------:R-:W-:Y:S05]  /*4770*/  BSYNC B1 ;  /* 0x0000000000017941 */ /* 0x000fea0003800000 */
.L_x_57:
[----:B------:R-:W-:Y:S01]  /*4780*/  @!P4 IMAD R189, R189, R201, R210 ;  /* 0x000000c9bdbdc224 */ /* 0x000fe200078e02d2 */
[----:B------:R-:W-:Y:S04]  /*4790*/  BSSY B1, `(.L_x_59) ;  /* 0x0000006000017945 */ /* 0x000fe80003800000 */
[----:B------:R0:W-:Y:S01]  /*47a0*/  @!P4 STG.E.U8 desc[UR54][R10.64+0x9], R189 ;  /* 0x000009bd0a00c986 */ /* 0x0001e2000c101136 */
[----:B------:R-:W-:Y:S05]  /*47b0*/  @P5 BRA `(.L_x_60) ;  /* 0x00000000000c5947 */ /* 0x000fea0003800000 */
[----:B------:R-:W4:Y:S02]  /*47c0*/  LDG.E.U8 R202, desc[UR54][R6.64+0x8] ;  /* 0x0000083606ca7981 */ /* 0x000f24000c1e1100 */
[----:B----4-:R-:W-:-:S05]  /*47d0*/  PRMT R5, R202, 0x8880, RZ ;  /* 0x00008880ca057816 */ /* 0x010fca00000000ff */
[----:B------:R-:W-:-:S07]  /*47e0*/  IMAD R210, R5, R200, RZ ;  /* 0x000000c805d27224 */ /* 0x000fce00078e02ff */
.L_x_60:
[----:B------:R-:W-:Y:S05]  /*47f0*/  BSYNC B1 ;  /* 0x0000000000017941 */ /* 0x000fea0003800000 */
.L_x_59:
        /* <DEDUP_REMOVED lines=9> */
.L_x_62:
[----:B------:R-:W-:Y:S05]  /*4890*/  BSYNC B1 ;  /* 0x0000000000017941 */ /* 0x000fea0003800000 */
.L_x_61:
[----:B------:R-:W-:Y:S01]  /*48a0*/  @!P4 IMAD R191, R191, R201, R210 ;  /* 0x000000c9bfbfc224 */ /* 0x000fe200078e02d2 */
[----:B------:R-:W-:Y:S04]  /*48b0*/  BSSY B1, `(.L_x_63) ;  /* 0x0000006000017945 */ /* 0x000fe80003800000 */
[----:B------:R0:W-:Y:S01]  /*48c0*/  @!P4 STG.E.U8 desc[UR54][R8.64+0x9], R191 ;  /* 0x000009bf0800c986 */ /* 0x0001e2000c101136 */
[----:B------:R-:W-:Y:S05]  /*48d0*/  @P5 BRA `(.L_x_64) ;  /* 0x00000000000c5947 */ /* 0x000fea0003800000 */
[----:B------:R-:W4:Y:S02]  /*48e0*/  LDG.E.U8 R202, desc[UR54][R204.64+0x10] ;  /* 0x00001036ccca7981 */ /* 0x000f24000c1e1100 */
[----:B----4-:R-:W-:-:S05]  /*48f0*/  PRMT R5, R202, 0x8880, RZ ;  /* 0x00008880ca057816 */ /* 0x010fca00000000ff */
[----:B------:R-:W-:-:S07]  /*4900*/  IMAD R210, R5, R200, RZ ;  /* 0x000000c805d27224 */ /* 0x000fce00078e02ff */
.L_x_64:
[----:B------:R-:W-:Y:S05]  /*4910*/  BSYNC B1 ;  /* 0x0000000000017941 */ /* 0x000fea0003800000 */
.L_x_63:
        /* <DEDUP_REMOVED lines=9> */
.L_x_66:
[----:B------:R-:W-:Y:S05]  /*49b0*/  BSYNC B1 ;  /* 0x0000000000017941 */ /* 0x000fea0003800000 */
.L_x_65:
[----:B------:R-:W-:Y:S01]  /*49c0*/  @!P4 IMAD R177, R177, R201, R210 ;  /* 0x000000c9b1b1c224 */ /* 0x000fe200078e02d2 */
[----:B------:R-:W-:Y:S04]  /*49d0*/  BSSY B1, `(.L_x_67) ;  /* 0x0000006000017945 */ /* 0x000fe80003800000 */
[----:B------:R0:W-:Y:S01]  /*49e0*/  @!P4 STG.E.U8 desc[UR54][R14.64+0x11], R177 ;  /* 0x000011b10e00c986 */ /* 0x0001e2000c101136 */
[----:B------:R-:W-:Y:S05]  /*49f0*/  @P5 BRA `(.L_x_68) ;  /* 0x00000000000c5947 */ /* 0x000fea0003800000 */
[----:B------:R-:W4:Y:S02]  /*4a00*/  LDG.E.U8 R202, desc[UR54][R192.64+0x10] ;  /* 0x00001036c0ca7981 */ /* 0x000f24000c1e1100 */
[----:B----4-:R-:W-:-:S05]  /*4a10*/  PRMT R5, R202, 0x8880, RZ ;  /* 0x00008880ca057816 */ /* 0x010fca00000000ff */
[----:B------:R-:W-:-:S07]  /*4a20*/  IMAD R210, R5, R200, RZ ;  /* 0x000000c805d27224 */ /* 0x000fce00078e02ff */
.L_x_68:
[----:B------:R-:W-:Y:S05]  /*4a30*/  BSYNC B1 ;  /* 0x0000000000017941 */ /* 0x000fea0003800000 */
.L_x_67:
        /* <DEDUP_REMOVED lines=9> */
.L_x_70:
[----:B------:R-:W-:Y:S05]  /*4ad0*/  BSYNC B1 ;  /* 0x0000000000017941 */ /* 0x000fea0003800000 */
.L_x_69:
[----:B------:R-:W-:Y:S01]  /*4ae0*/  @!P4 IMAD R179, R179, R201, R210 ;  /* 0x000000c9b3b3c224 */ /* 0x000fe200078e02d2 */
[----:B------:R-:W-:Y:S04]  /*4af0*/  BSSY B1, `(.L_x_71) ;  /* 0x0000006000017945 */ /* 0x000fe80003800000 */
[----:B------:R0:W-:Y:S01]  /*4b00*/  @!P4 STG.E.U8 desc[UR54][R12.64+0x11], R179 ;  /* 0x000011b30c00c986 */ /* 0x0001e2000c101136 */
[----:B------:R-:W-:Y:S05]  /*4b10*/  @P5 BRA `(.L_x_72) ;  /* 0x00000000000c5947 */ /* 0x000fea0003800000 */
[----:B------:R-:W4:Y:S02]  /*4b20*/  LDG.E.U8 R202, desc[UR54][R204.64+0x18] ;  /* 0x00001836ccca7981 */ /* 0x000f24000c1e1100 */
[----:B----4-:R-:W-:-:S05]  /*4b30*/  PRMT R5, R202, 0x8880, RZ ;  /* 0x00008880ca057816 */ /* 0x010fca00000000ff */
[----:B------:R-:W-:-:S07]  /*4b40*/  IMAD R210, R5, R200, RZ ;  /* 0x000000c805d27224 */ /* 0x000fce00078e02ff */
.L_x_72:
[----:B------:R-:W-:Y:S05]  /*4b50*/  BSYNC B1 ;  /* 0x0000000000017941 */ /* 0x000fea0003800000 */
.L_x_71:
        /* <DEDUP_REMOVED lines=9> */
.L_x_74:
[----:B------:R-:W-:Y:S05]  /*4bf0*/  BSYNC B1 ;  /* 0x0000000000017941 */ /* 0x000fea0003800000 */
.L_x_73:
[----:B------:R-:W-:Y:S01]  /*4c00*/  @!P4 IMAD R181, R181, R201, R210 ;  /* 0x000000c9b5b5c224 */ /* 0x000fe200078e02d2 */
[----:B------:R-:W-:Y:S04]  /*4c10*/  BSSY B1, `(.L_x_75) ;  /* 0x0000006000017945 */ /* 0x000fe80003800000 */
[----:B------:R0:W-:Y:S01]  /*4c20*/  @!P4 STG.E.U8 desc[UR54][R14.64+0x19], R181 ;  /* 0x000019b50e00c986 */ /* 0x0001e2000c101136 */
[----:B------:R-:W-:Y:S05]  /*4c30*/  @P5 BRA `(.L_x_76) ;  /* 0x00000000000c5947 */ /* 0x000fea0003800000 */
[----:B------:R-:W4:Y:S02]  /*4c40*/  LDG.E.U8 R202, desc[UR54][R192.64+0x18] ;  /* 0x00001836c0ca7981 */ /* 0x000f24000c1e1100 */
[----:B----4-:R-:W-:-:S05]  /*4c50*/  PRMT R5, R202, 0x8880, RZ ;  /* 0x00008880ca057816 */ /* 0x010fca00000000ff */
[----:B------:R-:W-:-:S07]  /*4c60*/  IMAD R210, R5, R200, RZ ;  /* 0x000000c805d27224 */ /* 0x000fce00078e02ff */
.L_x_76:
[----:B------:R-:W-:Y:S05]  /*4c70*/  BSYNC B1 ;  /* 0x0000000000017941 */ /* 0x000fea0003800000 */
.L_x_75:
        /* <DEDUP_REMOVED lines=9> */
.L_x_78:
[----:B------:R-:W-:Y:S05]  /*4d10*/  BSYNC B1 ;  /* 0x0000000000017941 */ /* 0x000fea0003800000 */
.L_x_77:
[----:B------:R-:W-:Y:S01]  /*4d20*/  @!P4 IMAD R183, R183, R201, R210 ;  /* 0x000000c9b7b7c224 */ /* 0x000fe200078e02d2 */
[----:B------:R-:W-:Y:S04]  /*4d30*/  BSSY B1, `(.L_x_79) ;  /* 0x0000006000017945 */ /* 0x000fe80003800000 */
[----:B------:R0:W-:Y:S01]  /*4d40*/  @!P4 STG.E.U8 desc[UR54][R12.64+0x19], R183 ;  /* 0x000019b70c00c986 */ /* 0x0001e2000c101136 */
[----:B------:R-:W-:Y:S05]  /*4d50*/  @P5 BRA `(.L_x_80) ;  /* 0x00000000000c5947 */ /* 0x000fea0003800000 */
[----:B------:R-:W4:Y:S02]  /*4d60*/  LDG.E.U8 R202, desc[UR54][R196.64+0x10] ;  /* 0x00001036c4ca7981 */ /* 0x000f24000c1e1100 */
[----:B----4-:R-:W-:-:S05]  /*4d70*/  PRMT R5, R202, 0x8880, RZ ;  /* 0x00008880ca057816 */ /* 0x010fca00000000ff */
[----:B------:R-:W-:-:S07]  /*4d80*/  IMAD R210, R5, R200, RZ ;  /* 0x000000c805d27224 */ /* 0x000fce00078e02ff */
.L_x_80:
[----:B------:R-:W-:Y:S05]  /*4d90*/  BSYNC B1 ;  /* 0x0000000000017941 */ /* 0x000fea0003800000 */
.L_x_79:
        /* <DEDUP_REMOVED lines=9> */
.L_x_82:
[----:B------:R-:W-:Y:S05]  /*4e30*/  BSYNC B1 ;  /* 0x0000000000017941 */ /* 0x000fea0003800000 */
.L_x_81:
[----:B------:R-:W-:Y:S01]  /*4e40*/  @!P4 IMAD R169, R169, R201, R210 ;  /* 0x000000c9a9a9c224 */ /* 0x000fe200078e02d2 */
[----:B------:R-:W-:Y:S04]  /*4e50*/  BSSY B1, `(.L_x_83) ;  /* 0x0000006000017945 */ /* 0x000fe80003800000 */
[----:B------:R0:W-:Y:S01]  /*4e60*/  @!P4 STG.E.U8 desc[UR54][R10.64+0x11], R169 ;  /* 0x000011a90a00c986 */ /* 0x0001e2000c101136 */
[----:B------:R-:W-:Y:S05]  /*4e70*/  @P5 BRA `(.L_x_84) ;  /* 0x00000000000c5947 */ /* 0x000fea0003800000 */
[----:B------:R-:W4:Y:S02]  /*4e80*/  LDG.E.U8 R202, desc[UR54][R6.64+0x10] ;  /* 0x0000103606ca7981 */ /* 0x000f24000c1e1100 */
[----:B----4-:R-:W-:-:S05]  /*4e90*/  PRMT R5, R202, 0x8880, RZ ;  /* 0x00008880ca057816 */ /* 0x010fca00000000ff */
[----:B------:R-:W-:-:S07]  /*4ea0*/  IMAD R210, R5, R200, RZ ;  /* 0x000000c805d27224 */ /* 0x000fce00078e02ff */
.L_x_84:
[----:B------:R-:W-:Y:S05]  /*4eb0*/  BSYNC B1 ;  /* 0x0000000000017941 */ /* 0x000fea0003800000 */
.L_x_83:
        /* <DEDUP_REMOVED lines=9> */
.L_x_86:
[----:B------:R-:W-:Y:S05]  /*4f50*/  BSYNC B1 ;  /* 0x0000000000017941 */ /* 0x000fea0003800000 */
.L_x_85:
[----:B------:R-:W-:Y:S01]  /*4f60*/  @!P4 IMAD R171, R171, R201, R210 ;  /* 0x000000c9ababc224 */ /* 0x000fe200078e02d2 */
[----:B------:R-:W-:Y:S04]  /*4f70*/  BSSY B1, `(.L_x_87) ;  /* 0x0000006000017945 */ /* 0x000fe80003800000 */
[----:B------:R0:W-:Y:S01]  /*4f80*/  @!P4 STG.E.U8 desc[UR54][R8.64+0x11], R171 ;  /* 0x000011ab0800c986 */ /* 0x0001e2000c101136 */
[----:B------:R-:W-:Y:S05]  /*4f90*/  @P5 BRA `(.L_x_88) ;  /* 0x00000000000c5947 */ /* 0x000fea0003800000 */
[----:B------:R-:W4:Y:S02]  /*4fa0*/  LDG.E.U8 R202, desc[UR54][R196.64+0x18] ;  /* 0x00001836c4ca7981 */ /* 0x000f24000c1e1100 */
[----:B----4-:R-:W-:-:S05]  /*4fb0*/  PRMT R5, R202, 0x8880, RZ ;  /* 0x00008880ca057816 */ /* 0x010fca00000000ff */
[----:B------:R-:W-:-:S07]  /*4fc0*/  IMAD R210, R5, R200, RZ ;  /* 0x000000c805d27224 */ /* 0x000fce00078e02ff */
.L_x_88:
[----:B------:R-:W-:Y:S05]  /*4fd0*/  BSYNC B1 ;  /* 0x0000000000017941 */ /* 0x000fea0003800000 */
.L_x_87:
        /* <DEDUP_REMOVED lines=9> */
.L_x_90:
[----:B------:R-:W-:Y:S05]  /*5070*/  BSYNC B1 ;  /* 0x0000000000017941 */ /* 0x000fea0003800000 */
.L_x_89:
[----:B------:R-:W-:Y:S01]  /*5080*/  @!P4 IMAD R173, R173, R201, R210 ;  /* 0x000000c9adadc224 */ /* 0x000fe200078e02d2 */
[----:B------:R-:W-:Y:S04]  /*5090*/  BSSY B1, `(.L_x_91) ;  /* 0x0000006000017945 */ /* 0x000fe80003800000 */
[----:B------:R0:W-:Y:S01]  /*50a0*/  @!P4 STG.E.U8 desc[UR54][R10.64+0x19], R173 ;  /* 0x000019ad0a00c986 */ /* 0x0001e2000c101136 */
[----:B------:R-:W-:Y:S05]  /*50b0*/  @P5 BRA `(.L_x_92) ;  /* 0x00000000000c5947 */ /* 0x000fea0003800000 */
[----:B------:R-:W4:Y:S02]  /*50c0*/  LDG.E.U8 R202, desc[UR54][R6.64+0x18] ;  /* 0x0000183606ca7981 */ /* 0x000f24000c1e1100 */
[----:B----4-:R-:W-:-:S05]  /*50d0*/  PRMT R5, R202, 0x8880, RZ ;  /* 0x00008880ca057816 */ /* 0x010fca00000000ff */
[----:B------:R-:W-:-:S07]  /*50e0*/  IMAD R210, R5, R200, RZ ;  /* 0x000000c805d27224 */ /* 0x000fce00078e02ff */
.L_x_92:
[----:B------:R-:W-:Y:S05]  /*50f0*/  BSYNC B1 ;  /* 0x0000000000017941 */ /* 0x000fea0003800000 */
.L_x_91:
        /* <DEDUP_REMOVED lines=9> */
.L_x_94:
[----:B------:R-:W-:Y:S05]  /*5190*/  BSYNC B1 ;  /* 0x0000000000017941 */ /* 0x000fea0003800000 */
.L_x_93:
[----:B------:R-:W-:Y:S01]  /*51a0*/  @!P4 IMAD R175, R175, R201, R210 ;  /* 0x000000c9afafc224 */ /* 0x000fe200078e02d2 */
[----:B------:R-:W-:Y:S04]  /*51b0*/  BSSY B1, `(.L_x_95) ;  /* 0x0000006000017945 */ /* 0x000fe80003800000 */
[----:B------:R0:W-:Y:S01]  /*51c0*/  @!P4 STG.E.U8 desc[UR54][R8.64+0x19], R175 ;  /* 0x000019af0800c986 */ /* 0x0001e2000c101136 */
[----:B------:R-:W-:Y:S05]  /*51d0*/  @P5 BRA `(.L_x_96) ;  /* 0x00000000000c5947 */ /* 0x000fea0003800000 */
[----:B------:R-:W4:Y:S02]  /*51e0*/  LDG.E.U8 R202, desc[UR54][R204.64+0x20] ;  /* 0x00002036ccca7981 */ /* 0x000f24000c1e1100 */
[----:B----4-:R-:W-:-:S05]  /*51f0*/  PRMT R5, R202, 0x8880, RZ ;  /* 0x00008880ca057816 */ /* 0x010fca00000000ff */
[----:B------:R-:W-:-:S07]  /*5200*/  IMAD R210, R5, R200, RZ ;  /* 0x000000c805d27224 */ /* 0x000fce00078e02ff */
.L_x_96:
[----:B------:R-:W-:Y:S05]  /*5210*/  BSYNC B1 ;  /* 0x0000000000017941 */ /* 0x000fea0003800000 */
.L_x_95:
        /* <DEDUP_REMOVED lines=9> */
.L_x_98:
[----:B------:R-:W-:Y:S05]  /*52b0*/  BSYNC B1 ;  /* 0x0000000000017941 */ /* 0x000fea0003800000 */
.L_x_97:
[----:B------:R-:W-:Y:S01]  /*52c0*/  @!P4 IMAD R161, R161, R201, R210 ;  /* 0x000000c9a1a1c224 */ /* 0x000fe200078e02d2 */
[----:B------:R-:W-:Y:S04]  /*52d0*/  BSSY B1, `(.L_x_99) ;  /* 0x0000006000017945 */ /* 0x000fe80003800000 */
[----:B------:R0:W-:Y:S01]  /*52e0*/  @!P4 STG.E.U8 desc[UR54][R14.64+0x21], R161 ;  /* 0x000021a10e00c986 */ /* 0x0001e2000c101136 */
[----:B------:R-:W-:Y:S05]  /*52f0*/  @P5 BRA `(.L_x_100) ;  /* 0x00000000000c5947 */ /* 0x000fea0003800000 */
[----:B------:R-:W4:Y:S02]  /*5300*/  LDG.E.U8 R202, desc[UR54][R192.64+0x20] ;  /* 0x00002036c0ca7981 */ /* 0x000f24000c1e1100 */
[----:B----4-:R-:W-:-:S05]  /*5310*/  PRMT R5, R202, 0x8880, RZ ;  /* 0x00008880ca057816 */ /* 0x010fca00000000ff */
[----:B------:R-:W-:-:S07]  /*5320*/  IMAD R210, R5, R200, RZ ;  /* 0x000000c805d27224 */ /* 0x000fce00078e02ff */
.L_x_100:
[----:B------:R-:W-:Y:S05]  /*5330*/  BSYNC B1 ;  /* 0x0000000000017941 */ /* 0x000fea0003800000 */
.L_x_99:
        /* <DEDUP_REMOVED lines=9> */
.L_x_102:
[----:B------:R-:W-:Y:S05]  /*53d0*/  BSYNC B1 ;  /* 0x0000000000017941 */ /* 0x000fea0003800000 */
.L_x_101:
[----:B------:R-:W-:Y:S01]  /*53e0*/  @!P4 IMAD R163, R163, R201, R210 ;  /* 0x000000c9a3a3c224 */ /* 0x000fe200078e02d2 */
[----:B------:R-:W-:Y:S04]  /*53f0*/  BSSY B1, `(.L_x_103) ;  /* 0x0000006000017945 */ /* 0x000fe80003800000 */
[----:B------:R0:W-:Y:S01]  /*5400*/  @!P4 STG.E.U8 desc[UR54][R12.64+0x21], R163 ;  /* 0x000021a30c00c986 */ /* 0x0001e2000c101136 */
[----:B------:R-:W-:Y:S05]  /*5410*/  @P5 BRA `(.L_x_104) ;  /* 0x00000000000c5947 */ /* 0x000fea0003800000 */
[----:B------:R-:W4:Y:S02]  /*5420*/  LDG.E.U8 R202, desc[UR54][R204.64+0x28] ;  /* 0x00002836ccca7981 */ /* 0x000f24000c1e1100 */
[----:B----4-:R-:W-:-:S05]  /*5430*/  PRMT R5, R202, 0x8880, RZ ;  /* 0x00008880ca057816 */ /* 0x010fca00000000ff */
[----:B------:R-:W-:-:S07]  /*5440*/  IMAD R210, R5, R200, RZ ;  /* 0x000000c805d27224 */ /* 0x000fce00078e02ff */
.L_x_104:
[----:B------:R-:W-:Y:S05]  /*5450*/  BSYNC B1 ;  /* 0x0000000000017941 */ /* 0x000fea0003800000 */
.L_x_103:
        /* <DEDUP_REMOVED lines=9> */
.L_x_106:
[----:B------:R-:W-:Y:S05]  /*54f0*/  BSYNC B1 ;  /* 0x0000000000017941 */ /* 0x000fea0003800000 */
.L_x_105:
[----:B------:R-:W-:Y:S01]  /*5500*/  @!P4 IMAD R165, R165, R201, R210 ;  /* 0x000000c9a5a5c224 */ /* 0x000fe200078e02d2 */
[----:B------:R-:W-:Y:S04]  /*5510*/  BSSY B1, `(.L_x_107) ;  /* 0x0000006000017945 */ /* 0x000fe80003800000 */
[----:B------:R0:W-:Y:S01]  /*5520*/  @!P4 STG.E.U8 desc[UR54][R14.64+0x29], R165 ;  /* 0x000029a50e00c986 */ /* 0x0001e2000c101136 */
[----:B------:R-:W-:Y:S05]  /*5530*/  @P5 BRA `(.L_x_108) ;  /* 0x00000000000c5947 */ /* 0x000fea0003800000 */
[----:B------:R-:W4:Y:S02]  /*5540*/  LDG.E.U8 R202, desc[UR54][R192.64+0x28] ;  /* 0x00002836c0ca7981 */ /* 0x000f24000c1e1100 */
[----:B----4-:R-:W-:-:S05]  /*5550*/  PRMT R5, R202, 0x8880, RZ ;  /* 0x00008880ca057816 */ /* 0x010fca00000000ff */
[----:B------:R-:W-:-:S07]  /*5560*/  IMAD R210, R5, R200, RZ ;  /* 0x000000c805d27224 */ /* 0x000fce00078e02ff */
.L_x_108:
[----:B------:R-:W-:Y:S05]  /*5570*/  BSYNC B1 ;  /* 0x0000000000017941 */ /* 0x000fea0003800000 */
.L_x_107:
        /* <DEDUP_REMOVED lines=9> */
.L_x_110:
[----:B------:R-:W-:Y:S05]  /*5610*/  BSYNC B1 ;  /* 0x0000000000017941 */ /* 0x000fea0003800000 */
.L_x_109:
[----:B------:R-:W-:Y:S01]  /*5620*/  @!P4 IMAD R167, R167, R201, R210 ;  /* 0x000000c9a7a7c224 */ /* 0x000fe200078e02d2 */
[----:B------:R-:W-:Y:S04]  /*5630*/  BSSY B1, `(.L_x_111) ;  /* 0x0000006000017945 */ /* 0x000fe80003800000 */
[----:B------:R0:W-:Y:S01]  /*5640*/  @!P4 STG.E.U8 desc[UR54][R12.64+0x29], R167 ;  /* 0x000029a70c00c986 */ /* 0x0001e2000c101136 */
[----:B------:R-:W-:Y:S05]  /*5650*/  @P5 BRA `(.L_x_112) ;  /* 0x00000000000c5947 */ /* 0x000fea0003800000 */
[----:B------:R-:W4:Y:S02]  /*5660*/  LDG.E.U8 R202, desc[UR54][R196.64+0x20] ;  /* 0x00002036c4ca7981 */ /* 0x000f24000c1e1100 */
[----:B----4-:R-:W-:-:S05]  /*5670*/  PRMT R5, R202, 0x8880, RZ ;  /* 0x00008880ca057816 */ /* 0x010fca00000000ff */
[----:B------:R-:W-:-:S07]  /*5680*/  IMAD R210, R5, R200, RZ ;  /* 0x000000c805d27224 */ /* 0x000fce00078e02ff */
.L_x_112:
[----:B------:R-:W-:Y:S05]  /*5690*/  BSYNC B1 ;  /* 0x0000000000017941 */ /* 0x000fea0003800000 */
.L_x_111:
        /* <DEDUP_REMOVED lines=9> */
.L_x_114:
[----:B------:R-:W-:Y:S05]  /*5730*/  BSYNC B1 ;  /* 0x0000000000017941 */ /* 0x000fea0003800000 */
.L_x_113:
[----:B------:R-:W-:Y:S01]  /*5740*/  @!P4 IMAD R153, R153, R201, R210 ;  /* 0x000000c99999c224 */ /* 0x000fe200078e02d2 */
[----:B------:R-:W-:Y:S04]  /*5750*/  BSSY B1, `(.L_x_115) ;  /* 0x0000006000017945 */ /* 0x000fe80003800000 */
[----:B------:R0:W-:Y:S01]  /*5760*/  @!P4 STG.E.U8 desc[UR54][R10.64+0x21], R153 ;  /* 0x000021990a00c986 */ /* 0x0001e2000c101136 */
[----:B------:R-:W-:Y:S05]  /*5770*/  @P5 BRA `(.L_x_116) ;  /* 0x00000000000c5947 */ /* 0x000fea0003800000 */
[----:B------:R-:W4:Y:S02]  /*5780*/  LDG.E.U8 R202, desc[UR54][R6.64+0x20] ;  /* 0x0000203606ca7981 */ /* 0x000f24000c1e1100 */
[----:B----4-:R-:W-:-:S05]  /*5790*/  PRMT R5, R202, 0x8880, RZ ;  /* 0x00008880ca057816 */ /* 0x010fca00000000ff */
[----:B------:R-:W-:-:S07]  /*57a0*/  IMAD R210, R5, R200, RZ ;  /* 0x000000c805d27224 */ /* 0x000fce00078e02ff */
.L_x_116:
[----:B------:R-:W-:Y:S05]  /*57b0*/  BSYNC B1 ;  /* 0x0000000000017941 */ /* 0x000fea0003800000 */
.L_x_115:
        /* <DEDUP_REMOVED lines=9> */
.L_x_118:
[----:B------:R-:W-:Y:S05]  /*5850*/  BSYNC B1 ;  /* 0x0000000000017941 */ /* 0x000fea0003800000 */
.L_x_117:
[----:B------:R-:W-:Y:S01]  /*5860*/  @!P4 IMAD R155, R155, R201, R210 ;  /* 0x000000c99b9bc224 */ /* 0x000fe200078e02d2 */
[----:B------:R-:W-:Y:S04]  /*5870*/  BSSY B1, `(.L_x_119) ;  /* 0x0000006000017945 */ /* 0x000fe80003800000 */
[----:B------:R0:W-:Y:S01]  /*5880*/  @!P4 STG.E.U8 desc[UR54][R8.64+0x21], R155 ;  /* 0x0000219b0800c986 */ /* 0x0001e2000c101136 */
[----:B------:R-:W-:Y:S05]  /*5890*/  @P5 BRA `(.L_x_120) ;  /* 0x00000000000c5947 */ /* 0x000fea0003800000 */
[----:B------:R-:W4:Y:S02]  /*58a0*/  LDG.E.U8 R202, desc[UR54][R196.64+0x28] ;  /* 0x00002836c4ca7981 */ /* 0x000f24000c1e1100 */
[----:B----4-:R-:W-:-:S05]  /*58b0*/  PRMT R5, R202, 0x8880, RZ ;  /* 0x00008880ca057816 */ /* 0x010fca00000000ff */
[----:B------:R-:W-:-:S07]  /*58c0*/  IMAD R210, R5, R200, RZ ;  /* 0x000000c805d27224 */ /* 0x000fce00078e02ff */
.L_x_120:
[----:B------:R-:W-:Y:S05]  /*58d0*/  BSYNC B1 ;  /* 0x0000000000017941 */ /* 0x000fea0003800000 */
.L_x_119:
        /* <DEDUP_REMOVED lines=9> */
.L_x_122:
[----:B------:R-:W-:Y:S05]  /*5970*/  BSYNC B1 ;  /* 0x0000000000017941 */ /* 0x000fea0003800000 */
.L_x_121:
[----:B------:R-:W-:Y:S01]  /*5980*/  @!P4 IMAD R157, R157, R201, R210 ;  /* 0x000000c99d9dc224 */ /* 0x000fe200078e02d2 */
[----:B------:R-:W-:Y:S04]  /*5990*/  BSSY B1, `(.L_x_123) ;  /* 0x0000006000017945 */ /* 0x000fe80003800000 */
[----:B------:R0:W-:Y:S01]  /*59a0*/  @!P4 STG.E.U8 desc[UR54][R10.64+0x29], R157 ;  /* 0x0000299d0a00c986 */ /* 0x0001e2000c101136 */
[----:B------:R-:W-:Y:S05]  /*59b0*/  @P5 BRA `(.L_x_124) ;  /* 0x00000000000c5947 */ /* 0x000fea0003800000 */
[----:B------:R-:W4:Y:S02]  /*59c0*/  LDG.E.U8 R202, desc[UR54][R6.64+0x28] ;  /* 0x0000283606ca7981 */ /* 0x000f24000c1e1100 */
[----:B----4-:R-:W-:-:S05]  /*59d0*/  PRMT R5, R202, 0x8880, RZ ;  /* 0x00008880ca057816 */ /* 0x010fca00000000ff */
[----:B------:R-:W-:-:S07]  /*59e0*/  IMAD R210, R5, R200, RZ ;  /* 0x000000c805d27224 */ /* 0x000fce00078e02ff */
.L_x_124:
[----:B------:R-:W-:Y:S05]  /*59f0*/  BSYNC B1 ;  /* 0x0000000000017941 */ /* 0x000fea0003800000 */
.L_x_123:
        /* <DEDUP_REMOVED lines=9> */
.L_x_126:
[----:B------:R-:W-:Y:S05]  /*5a90*/  BSYNC B1 ;  /* 0x0000000000017941 */ /* 0x000fea0003800000 */
.L_x_125:
[----:B------:R-:W-:Y:S01]  /*5aa0*/  @!P4 IMAD R159, R159, R201, R210 ;  /* 0x000000c99f9fc224 */ /* 0x000fe200078e02d2 */
[----:B------:R-:W-:Y:S04]  /*5ab0*/  BSSY B1, `(.L_x_127) ;  /* 0x0000006000017945 */ /* 0x000fe80003800000 */
[----:B------:R0:W-:Y:S01]  /*5ac0*/  @!P4 STG.E.U8 desc[UR54][R8.64+0x29], R159 ;  /* 0x0000299f0800c986 */ /* 0x0001e2000c101136 */
[----:B------:R-:W-:Y:S05]  /*5ad0*/  @P5 BRA `(.L_x_128) ;  /* 0x00000000000c5947 */ /* 0x000fea0003800000 */
[----:B------:R-:W4:Y:S02]  /*5ae0*/  LDG.E.U8 R202, desc[UR54][R204.64+0x30] ;  /* 0x00003036ccca7981 */ /* 0x000f24000c1e1100 */
[----:B----4-:R-:W-:-:S05]  /*5af0*/  PRMT R5, R202, 0x8880, RZ ;  /* 0x00008880ca057816 */ /* 0x010fca00000000ff */
[----:B------:R-:W-:-:S07]  /*5b00*/  IMAD R210, R5, R200, RZ ;  /* 0x000000c805d27224 */ /* 0x000fce00078e02ff */
.L_x_128:
[----:B------:R-:W-:Y:S05]  /*5b10*/  BSYNC B1 ;  /* 0x0000000000017941 */ /* 0x000fea0003800000 */
.L_x_127:
        /* <DEDUP_REMOVED lines=9> */
.L_x_130:
[----:B------:R-:W-:Y:S05]  /*5bb0*/  BSYNC B1 ;  /* 0x0000000000017941 */ /* 0x000fea0003800000 */
.L_x_129:
[----:B------:R-:W-:Y:S01]  /*5bc0*/  @!P4 IMAD R145, R145, R201, R210 ;  /* 0x000000c99191c224 */ /* 0x000fe200078e02d2 */
[----:B------:R-:W-:Y:S04]  /*5bd0*/  BSSY B1, `(.L_x_131) ;  /* 0x0000006000017945 */ /* 0x000fe80003800000 */
[----:B------:R0:W-:Y:S01]  /*5be0*/  @!P4 STG.E.U8 desc[UR54][R14.64+0x31], R145 ;  /* 0x000031910e00c986 */ /* 0x0001e2000c101136 */
[----:B------:R-:W-:Y:S05]  /*5bf0*/  @P5 BRA `(.L_x_132) ;  /* 0x00000000000c5947 */ /* 0x000fea0003800000 */
[----:B------:R-:W4:Y:S02]  /*5c00*/  LDG.E.U8 R202, desc[UR54][R192.64+0x30] ;  /* 0x00003036c0ca7981 */ /* 0x000f24000c1e1100 */
[----:B----4-:R-:W-:-:S05]  /*5c10*/  PRMT R5, R202, 0x8880, RZ ;  /* 0x00008880ca057816 */ /* 0x010fca00000000ff */
[----:B------:R-:W-:-:S07]  /*5c20*/  IMAD R210, R5, R200, RZ ;  /* 0x000000c805d27224 */ /* 0x000fce00078e02ff */
.L_x_132:
[----:B------:R-:W-:Y:S05]  /*5c30*/  BSYNC B1 ;  /* 0x0000000000017941 */ /* 0x000fea0003800000 */
.L_x_131:
        /* <DEDUP_REMOVED lines=9> */
.L_x_134:
[----:B------:R-:W-:Y:S05]  /*5cd0*/  BSYNC B1 ;  /* 0x0000000000017941 */ /* 0x000fea0003800000 */
.L_x_133:
[----:B------:R-:W-:Y:S01]  /*5ce0*/  @!P4 IMAD R147, R147, R201, R210 ;  /* 0x000000c99393c224 */ /* 0x000fe200078e02d2 */
[----:B------:R-:W-:Y:S04]  /*5cf0*/  BSSY B1, `(.L_x_135) ;  /* 0x0000006000017945 */ /* 0x000fe80003800000 */
[----:B------:R0:W-:Y:S01]  /*5d00*/  @!P4 STG.E.U8 desc[UR54][R12.64+0x31], R147 ;  /* 0x000031930c00c986 */ /* 0x0001e2000c101136 */
[----:B------:R-:W-:Y:S05]  /*5d10*/  @P5 BRA `(.L_x_136) ;  /* 0x00000000000c5947 */ /* 0x000fea0003800000 */
[----:B------:R-:W4:Y:S02]  /*5d20*/  LDG.E.U8 R202, desc[UR54][R204.64+0x38] ;  /* 0x00003836ccca7981 */ /* 0x000f24000c1e1100 */
[----:B----4-:R-:W-:-:S05]  /*5d30*/  PRMT R5, R202, 0x8880, RZ ;  /* 0x00008880ca057816 */ /* 0x010fca00000000ff */
[----:B------:R-:W-:-:S07]  /*5d40*/  IMAD R210, R5, R200, RZ ;  /* 0x000000c805d27224 */ /* 0x000fce00078e02ff */
.L_x_136:
[----:B------:R-:W-:Y:S05]  /*5d50*/  BSYNC B1 ;  /* 0x0000000000017941 */ /* 0x000fea0003800000 */
.L_x_135:
        /* <DEDUP_REMOVED lines=9> */
.L_x_138:
[----:B------:R-:W-:Y:S05]  /*5df0*/  BSYNC B1 ;  /* 0x0000000000017941 */ /* 0x000fea0003800000 */
.L_x_137:
[----:B------:R-:W-:Y:S01]  /*5e00*/  @!P4 IMAD R149, R149, R201, R210 ;  /* 0x000000c99595c224 */ /* 0x000fe200078e02d2 */
[----:B------:R-:W-:Y:S04]  /*5e10*/  BSSY B1, `(.L_x_139) ;  /* 0x0000006000017945 */ /* 0x000fe80003800000 */
[----:B------:R0:W-:Y:S01]  /*5e20*/  @!P4 STG.E.U8 desc[UR54][R14.64+0x39], R149 ;  /* 0x000039950e00c986 */ /* 0x0001e2000c101136 */
[----:B------:R-:W-:Y:S05]  /*5e30*/  @P5 BRA `(.L_x_140) ;  /* 0x00000000000c5947 */ /* 0x000fea0003800000 */
[----:B------:R-:W4:Y:S02]  /*5e40*/  LDG.E.U8 R202, desc[UR54][R192.64+0x38] ;  /* 0x00003836c0ca7981 */ /* 0x000f24000c1e1100 */
[----:B----4-:R-:W-:-:S05]  /*5e50*/  PRMT R5, R202, 0x8880, RZ ;  /* 0x00008880ca057816 */ /* 0x010fca00000000ff */
[----:B------:R-:W-:-:S07]  /*5e60*/  IMAD R210, R5, R200, RZ ;  /* 0x000000c805d27224 */ /* 0x000fce00078e02ff */
.L_x_140:
[----:B------:R-:W-:Y:S05]  /*5e70*/  BSYNC B1 ;  /* 0x0000000000017941 */ /* 0x000fea0003800000 */
.L_x_139:
        /* <DEDUP_REMOVED lines=9> */
.L_x_142:
[----:B------:R-:W-:Y:S05]  /*5f10*/  BSYNC B1 ;  /* 0x0000000000017941 */ /* 0x000fea0003800000 */
.L_x_141:
[----:B------:R-:W-:Y:S01]  /*5f20*/  @!P4 IMAD R151, R151, R201, R210 ;  /* 0x000000c99797c224 */ /* 0x000fe200078e02d2 */
[----:B------:R-:W-:Y:S04]  /*5f30*/  BSSY B1, `(.L_x_143) ;  /* 0x0000006000017945 */ /* 0x000fe80003800000 */
[----:B------:R0:W-:Y:S01]  /*5f40*/  @!P4 STG.E.U8 desc[UR54][R12.64+0x39], R151 ;  /* 0x000039970c00c986 */ /* 0x0001e2000c101136 */
[----:B------:R-:W-:Y:S05]  /*5f50*/  @P5 BRA `(.L_x_144) ;  /* 0x00000000000c5947 */ /* 0x000fea0003800000 */
[----:B------:R-:W4:Y:S02]  /*5f60*/  LDG.E.U8 R202, desc[UR54][R196.64+0x30] ;  /* 0x00003036c4ca7981 */ /* 0x000f24000c1e1100 */
[----:B----4-:R-:W-:-:S05]  /*5f70*/  PRMT R5, R202, 0x8880, RZ ;  /* 0x00008880ca057816 */ /* 0x010fca00000000ff */
[----:B------:R-:W-:-:S07]  /*5f80*/  IMAD R210, R5, R200, RZ ;  /* 0x000000c805d27224 */ /* 0x000fce00078e02ff */
.L_x_144:
[----:B------:R-:W-:Y:S05]  /*5f90*/  BSYNC B1 ;  /* 0x0000000000017941 */ /* 0x000fea0003800000 */
.L_x_143:
        /* <DEDUP_REMOVED lines=9> */
.L_x_146:
[----:B------:R-:W-:Y:S05]  /*6030*/  BSYNC B1 ;  /* 0x0000000000017941 */ /* 0x000fea0003800000 */
.L_x_145:
[----:B------:R-:W-:Y:S01]  /*6040*/  @!P4 IMAD R137, R137, R201, R210 ;  /* 0x000000c98989c224 */ /* 0x000fe200078e02d2 */
[----:B------:R-:W-:Y:S04]  /*6050*/  BSSY B1, `(.L_x_147) ;  /* 0x0000006000017945 */ /* 0x000fe80003800000 */
[----:B------:R0:W-:Y:S01]  /*6060*/  @!P4 STG.E.U8 desc[UR54][R10.64+0x31], R137 ;  /* 0x000031890a00c986 */ /* 0x0001e2000c101136 */
[----:B------:R-:W-:Y:S05]  /*6070*/  @P5 BRA `(.L_x_148) ;  /* 0x00000000000c5947 */ /* 0x000fea0003800000 */
[----:B------:R-:W4:Y:S02]  /*6080*/  LDG.E.U8 R202, desc[UR54][R6.64+0x30] ;  /* 0x0000303606ca7981 */ /* 0x000f24000c1e1100 */
[----:B----4-:R-:W-:-:S05]  /*6090*/  PRMT R5, R202, 0x8880, RZ ;  /* 0x00008880ca057816 */ /* 0x010fca00000000ff */
[----:B------:R-:W-:-:S07]  /*60a0*/  IMAD R210, R5, R200, RZ ;  /* 0x000000c805d27224 */ /* 0x000fce00078e02ff */
.L_x_148:
[----:B------:R-:W-:Y:S05]  /*60b0*/  BSYNC B1 ;  /* 0x0000000000017941 */ /* 0x000fea0003800000 */
.L_x_147:
        /* <DEDUP_REMOVED lines=9> */
.L_x_150:
[----:B------:R-:W-:Y:S05]  /*6150*/  BSYNC B1 ;  /* 0x0000000000017941 */ /* 0x000fea0003800000 */
.L_x_149:
[----:B------:R-:W-:Y:S01]  /*6160*/  @!P4 IMAD R139, R139, R201, R210 ;  /* 0x000000c98b8bc224 */ /* 0x000fe200078e02d2 */
[----:B------:R-:W-:Y:S04]  /*6170*/  BSSY B1, `(.L_x_151) ;  /* 0x0000006000017945 */ /* 0x000fe80003800000 */
[----:B------:R0:W-:Y:S01]  /*6180*/  @!P4 STG.E.U8 desc[UR54][R8.64+0x31], R139 ;  /* 0x0000318b0800c986 */ /* 0x0001e2000c101136 */
[----:B------:R-:W-:Y:S05]  /*6190*/  @P5 BRA `(.L_x_152) ;  /* 0x00000000000c5947 */ /* 0x000fea0003800000 */
[----:B------:R-:W4:Y:S02]  /*61a0*/  LDG.E.U8 R202, desc[UR54][R196.64+0x38] ;  /* 0x00003836c4ca7981 */ /* 0x000f24000c1e1100 */
[----:B----4-:R-:W-:-:S05]  /*61b0*/  PRMT R5, R202, 0x8880, RZ ;  /* 0x00008880ca057816 */ /* 0x010fca00000000ff */
[----:B------:R-:W-:-:S07]  /*61c0*/  IMAD R210, R5, R200, RZ ;  /* 0x000000c805d27224 */ /* 0x000fce00078e02ff */
.L_x_152:
[----:B------:R-:W-:Y:S05]  /*61d0*/  BSYNC B1 ;  /* 0x0000000000017941 */ /* 0x000fea0003800000 */
.L_x_151:
        /* <DEDUP_REMOVED lines=9> */
.L_x_154:
[----:B------:R-:W-:Y:S05]  /*6270*/  BSYNC B1 ;  /* 0x0000000000017941 */ /* 0x000fea0003800000 */
.L_x_153:
[----:B------:R-:W-:Y:S01]  /*6280*/  @!P4 IMAD R141, R141, R201, R210 ;  /* 0x000000c98d8dc224 */ /* 0x000fe200078e02d2 */
[----:B------:R-:W-:Y:S04]  /*6290*/  BSSY B1, `(.L_x_155) ;  /* 0x0000006000017945 */ /* 0x000fe80003800000 */
[----:B------:R0:W-:Y:S01]  /*62a0*/  @!P4 STG.E.U8 desc[UR54][R10.64+0x39], R141 ;  /* 0x0000398d0a00c986 */ /* 0x0001e2000c101136 */
[----:B------:R-:W-:Y:S05]  /*62b0*/  @P5 BRA `(.L_x_156) ;  /* 0x00000000000c5947 */ /* 0x000fea0003800000 */
[----:B------:R-:W4:Y:S02]  /*62c0*/  LDG.E.U8 R202, desc[UR54][R6.64+0x38] ;  /* 0x0000383606ca7981 */ /* 0x000f24000c1e1100 */
[----:B----4-:R-:W-:-:S05]  /*62d0*/  PRMT R5, R202, 0x8880, RZ ;  /* 0x00008880ca057816 */ /* 0x010fca00000000ff */
[----:B------:R-:W-:-:S07]  /*62e0*/  IMAD R210, R5, R200, RZ ;  /* 0x000000c805d27224 */ /* 0x000fce00078e02ff */
.L_x_156:
[----:B------:R-:W-:Y:S05]  /*62f0*/  BSYNC B1 ;  /* 0x0000000000017941 */ /* 0x000fea0003800000 */
.L_x_155:
        /* <DEDUP_REMOVED lines=9> */
.L_x_158:
[----:B------:R-:W-:Y:S05]  /*6390*/  BSYNC B1 ;  /* 0x0000000000017941 */ /* 0x000fea0003800000 */
.L_x_157:
[----:B------:R-:W-:Y:S01]  /*63a0*/  @!P4 IMAD R143, R143, R201, R210 ;  /* 0x000000c98f8fc224 */ /* 0x000fe200078e02d2 */
[----:B------:R-:W-:Y:S04]  /*63b0*/  BSSY B1, `(.L_x_159) ;  /* 0x0000006000017945 */ /* 0x000fe80003800000 */
[----:B------:R0:W-:Y:S01]  /*63c0*/  @!P4 STG.E.U8 desc[UR54][R8.64+0x39], R143 ;  /* 0x0000398f0800c986 */ /* 0x0001e2000c101136 */
[----:B------:R-:W-:Y:S05]  /*63d0*/  @P5 BRA `(.L_x_160) ;  /* 0x00000000000c5947 */ /* 0x000fea0003800000 */
[----:B------:R-:W4:Y:S02]  /*63e0*/  LDG.E.U8 R202, desc[UR54][R204.64+0x40] ;  /* 0x00004036ccca7981 */ /* 0x000f24000c1e1100 */
[----:B----4-:R-:W-:-:S05]  /*63f0*/  PRMT R5, R202, 0x8880, RZ ;  /* 0x00008880ca057816 */ /* 0x010fca00000000ff */
[----:B------:R-:W-:-:S07]  /*6400*/  IMAD R210, R5, R200, RZ ;  /* 0x000000c805d27224 */ /* 0x000fce00078e02ff */
.L_x_160:
[----:B------:R-:W-:Y:S05]  /*6410*/  BSYNC B1 ;  /* 0x0000000000017941 */ /* 0x000fea0003800000 */
.L_x_159:
        /* <DEDUP_REMOVED lines=9> */
.L_x_162:
[----:B------:R-:W-:Y:S05]  /*64b0*/  BSYNC B1 ;  /* 0x0000000000017941 */ /* 0x000fea0003800000 */
.L_x_161:
[----:B------:R-:W-:Y:S01]  /*64c0*/  @!P4 IMAD R129, R129, R201, R210 ;  /* 0x000000c98181c224 */ /* 0x000fe200078e02d2 */
[----:B------:R-:W-:Y:S04]  /*64d0*/  BSSY B1, `(.L_x_163) ;  /* 0x0000006000017945 */ /* 0x000fe80003800000 */
[----:B------:R0:W-:Y:S01]  /*64e0*/  @!P4 STG.E.U8 desc[UR54][R14.64+0x41], R129 ;  /* 0x000041810e00c986 */ /* 0x0001e2000c101136 */
[----:B------:R-:W-:Y:S05]  /*64f0*/  @P5 BRA `(.L_x_164) ;  /* 0x00000000000c5947 */ /* 0x000fea0003800000 */
[----:B------:R-:W4:Y:S02]  /*6500*/  LDG.E.U8 R202, desc[UR54][R192.64+0x40] ;  /* 0x00004036c0ca7981 */ /* 0x000f24000c1e1100 */
[----:B----4-:R-:W-:-:S05]  /*6510*/  PRMT R5, R202, 0x8880, RZ ;  /* 0x00008880ca057816 */ /* 0x010fca00000000ff */
[----:B------:R-:W-:-:S07]  /*6520*/  IMAD R210, R5, R200, RZ ;  /* 0x000000c805d27224 */ /* 0x000fce00078e02ff */
.L_x_164:
[----:B------:R-:W-:Y:S05]  /*6530*/  BSYNC B1 ;  /* 0x0000000000017941 */ /* 0x000fea0003800000 */
.L_x_163:
        /* <DEDUP_REMOVED lines=9> */
.L_x_166:
[----:B------:R-:W-:Y:S05]  /*65d0*/  BSYNC B1 ;  /* 0x0000000000017941 */ /* 0x000fea0003800000 */
.L_x_165:
[----:B------:R-:W-:Y:S01]  /*65e0*/  @!P4 IMAD R131, R131, R201, R210 ;  /* 0x000000c98383c224 */ /* 0x000fe200078e02d2 */
[----:B------:R-:W-:Y:S04]  /*65f0*/  BSSY B1, `(.L_x_167) ;  /* 0x0000006000017945 */ /* 0x000fe80003800000 */
[----:B------:R0:W-:Y:S01]  /*6600*/  @!P4 STG.E.U8 desc[UR54][R12.64+0x41], R131 ;  /* 0x000041830c00c986 */ /* 0x0001e2000c101136 */
[----:B------:R-:W-:Y:S05]  /*6610*/  @P5 BRA `(.L_x_168) ;  /* 0x00000000000c5947 */ /* 0x000fea0003800000 */
[----:B------:R-:W4:Y:S02]  /*6620*/  LDG.E.U8 R202, desc[UR54][R204.64+0x48] ;  /* 0x00004836ccca7981 */ /* 0x000f24000c1e1100 */
[----:B----4-:R-:W-:-:S05]  /*6630*/  PRMT R5, R202, 0x8880, RZ ;  /* 0x00008880ca057816 */ /* 0x010fca00000000ff */
[----:B------:R-:W-:-:S07]  /*6640*/  IMAD R210, R5, R200, RZ ;  /* 0x000000c805d27224 */ /* 0x000fce00078e02ff */
.L_x_168:
[----:B------:R-:W-:Y:S05]  /*6650*/  BSYNC B1 ;  /* 0x0000000000017941 */ /* 0x000fea0003800000 */
.L_x_167:
        /* <DEDUP_REMOVED lines=9> */
.L_x_170:
[----:B------:R-:W-:Y:S05]  /*66f0*/  BSYNC B1 ;  /* 0x0000000000017941 */ /* 0x000fea0003800000 */
.L_x_169:
[----:B------:R-:W-:Y:S01]  /*6700*/  @!P4 IMAD R133, R133, R201, R210 ;  /* 0x000000c98585c224 */ /* 0x000fe200078e02d2 */
[----:B------:R-:W-:Y:S04]  /*6710*/  BSSY B1, `(.L_x_171) ;  /* 0x0000006000017945 */ /* 0x000fe80003800000 */
[----:B------:R0:W-:Y:S01]  /*6720*/  @!P4 STG.E.U8 desc[UR54][R14.64+0x49], R133 ;  /* 0x000049850e00c986 */ /* 0x0001e2000c101136 */
[----:B------:R-:W-:Y:S05]  /*6730*/  @P5 BRA `(.L_x_172) ;  /* 0x00000000000c5947 */ /* 0x000fea0003800000 */
[----:B------:R-:W4:Y:S02]  /*6740*/  LDG.E.U8 R202, desc[UR54][R192.64+0x48] ;  /* 0x00004836c0ca7981 */ /* 0x000f24000c1e1100 */
[----:B----4-:R-:W-:-:S05]  /*6750*/  PRMT R5, R202, 0x8880, RZ ;  /* 0x00008880ca057816 */ /* 0x010fca00000000ff */
[----:B------:R-:W-:-:S07]  /*6760*/  IMAD R210, R5, R200, RZ ;  /* 0x000000c805d27224 */ /* 0x000fce00078e02ff */
.L_x_172:
[----:B------:R-:W-:Y:S05]  /*6770*/  BSYNC B1 ;  /* 0x0000000000017941 */ /* 0x000fea0003800000 */
.L_x_171:
        /* <DEDUP_REMOVED lines=9> */
.L_x_174:
[----:B------:R-:W-:Y:S05]  /*6810*/  BSYNC B1 ;  /* 0x0000000000017941 */ /* 0x000fea0003800000 */
.L_x_173:
[----:B------:R-:W-:Y:S01]  /*6820*/  @!P4 IMAD R135, R135, R201, R210 ;  /* 0x000000c98787c224 */ /* 0x000fe200078e02d2 */
[----:B------:R-:W-:Y:S04]  /*6830*/  BSSY B1, `(.L_x_175) ;  /* 0x0000006000017945 */ /* 0x000fe80003800000 */
[----:B------:R0:W-:Y:S01]  /*6840*/  @!P4 STG.E.U8 desc[UR54][R12.64+0x49], R135 ;  /* 0x000049870c00c986 */ /* 0x0001e2000c101136 */
[----:B------:R-:W-:Y:S05]  /*6850*/  @P5 BRA `(.L_x_176) ;  /* 0x00000000000c5947 */ /* 0x000fea0003800000 */
[----:B------:R-:W4:Y:S02]  /*6860*/  LDG.E.U8 R202, desc[UR54][R196.64+0x40] ;  /* 0x00004036c4ca7981 */ /* 0x000f24000c1e1100 */
[----:B----4-:R-:W-:-:S05]  /*6870*/  PRMT R5, R202, 0x8880, RZ ;  /* 0x00008880ca057816 */ /* 0x010fca00000000ff */
[----:B------:R-:W-:-:S07]  /*6880*/  IMAD R210, R5, R200, RZ ;  /* 0x000000c805d27224 */ /* 0x000fce00078e02ff */
.L_x_176:
[----:B------:R-:W-:Y:S05]  /*6890*/  BSYNC B1 ;  /* 0x0000000000017941 */ /* 0x000fea0003800000 */
.L_x_175:
        /* <DEDUP_REMOVED lines=9> */
.L_x_178:
[----:B------:R-:W-:Y:S05]  /*6930*/  BSYNC B1 ;  /* 0x0000000000017941 */ /* 0x000fea0003800000 */
.L_x_177:
[----:B------:R-:W-:Y:S01]  /*6940*/  @!P4 IMAD R121, R121, R201, R210 ;  /* 0x000000c97979c224 */ /* 0x000fe200078e02d2 */
[----:B------:R-:W-:Y:S04]  /*6950*/  BSSY B1, `(.L_x_179) ;  /* 0x0000006000017945 */ /* 0x000fe80003800000 */
[----:B------:R0:W-:Y:S01]  /*6960*/  @!P4 STG.E.U8 desc[UR54][R10.64+0x41], R121 ;  /* 0x000041790a00c986 */ /* 0x0001e2000c101136 */
[----:B------:R-:W-:Y:S05]  /*6970*/  @P5 BRA `(.L_x_180) ;  /* 0x00000000000c5947 */ /* 0x000fea0003800000 */
[----:B------:R-:W4:Y:S02]  /*6980*/  LDG.E.U8 R202, desc[UR54][R6.64+0x40] ;  /* 0x0000403606ca7981 */ /* 0x000f24000c1e1100 */
[----:B----4-:R-:W-:-:S05]  /*6990*/  PRMT R5, R202, 0x8880, RZ ;  /* 0x00008880ca057816 */ /* 0x010fca00000000ff */
[----:B------:R-:W-:-:S07]  /*69a0*/  IMAD R210, R5, R200, RZ ;  /* 0x000000c805d27224 */ /* 0x000fce00078e02ff */
.L_x_180:
[----:B------:R-:W-:Y:S05]  /*69b0*/  BSYNC B1 ;  /* 0x0000000000017941 */ /* 0x000fea0003800000 */
.L_x_179:
        /* <DEDUP_REMOVED lines=9> */
.L_x_182:
[----:B------:R-:W-:Y:S05]  /*6a50*/  BSYNC B1 ;  /* 0x0000000000017941 */ /* 0x000fea0003800000 */
.L_x_181:
[----:B------:R-:W-:Y:S01]  /*6a60*/  @!P4 IMAD R123, R123, R201, R210 ;  /* 0x000000c97b7bc224 */ /* 0x000fe200078e02d2 */
[----:B------:R-:W-:Y:S04]  /*6a70*/  BSSY B1, `(.L_x_183) ;  /* 0x0000006000017945 */ /* 0x000fe80003800000 */
[----:B------:R0:W-:Y:S01]  /*6a80*/  @!P4 STG.E.U8 desc[UR54][R8.64+0x41], R123 ;  /* 0x0000417b0800c986 */ /* 0x0001e2000c101136 */
[----:B------:R-:W-:Y:S05]  /*6a90*/  @P5 BRA `(.L_x_184) ;  /* 0x00000000000c5947 */ /* 0x000fea0003800000 */
[----:B------:R-:W4:Y:S02]  /*6aa0*/  LDG.E.U8 R202, desc[UR54][R196.64+0x48] ;  /* 0x00004836c4ca7981 */ /* 0x000f24000c1e1100 */
[----:B----4-:R-:W-:-:S05]  /*6ab0*/  PRMT R5, R202, 0x8880, RZ ;  /* 0x00008880ca057816 */ /* 0x010fca00000000ff */
[----:B------:R-:W-:-:S07]  /*6ac0*/  IMAD R210, R5, R200, RZ ;  /* 0x000000c805d27224 */ /* 0x000fce00078e02ff */
.L_x_184:
[----:B------:R-:W-:Y:S05]  /*6ad0*/  BSYNC B1 ;  /* 0x0000000000017941 */ /* 0x000fea0003800000 */
.L_x_183:
        /* <DEDUP_REMOVED lines=9> */
.L_x_186:
[----:B------:R-:W-:Y:S05]  /*6b70*/  BSYNC B1 ;  /* 0x0000000000017941 */ /* 0x000fea0003800000 */
.L_x_185:
[----:B------:R-:W-:Y:S01]  /*6b80*/  @!P4 IMAD R125, R125, R201, R210 ;  /* 0x000000c97d7dc224 */ /* 0x000fe200078e02d2 */
[----:B------:R-:W-:Y:S04]  /*6b90*/  BSSY B1, `(.L_x_187) ;  /* 0x0000006000017945 */ /* 0x000fe80003800000 */
[----:B------:R0:W-:Y:S01]  /*6ba0*/  @!P4 STG.E.U8 desc[UR54][R10.64+0x49], R125 ;  /* 0x0000497d0a00c986 */ /* 0x0001e2000c101136 */
[----:B------:R-:W-:Y:S05]  /*6bb0*/  @P5 BRA `(.L_x_188) ;  /* 0x00000000000c5947 */ /* 0x000fea0003800000 */
[----:B------:R-:W4:Y:S02]  /*6bc0*/  LDG.E.U8 R202, desc[UR54][R6.64+0x48] ;  /* 0x0000483606ca7981 */ /* 0x000f24000c1e1100 */
[----:B----4-:R-:W-:-:S05]  /*6bd0*/  PRMT R5, R202, 0x8880, RZ ;  /* 0x00008880ca057816 */ /* 0x010fca00000000ff */
[----:B------:R-:W-:-:S07]  /*6be0*/  IMAD R210, R5, R200, RZ ;  /* 0x000000c805d27224 */ /* 0x000fce00078e02ff */
.L_x_188:
[----:B------:R-:W-:Y:S05]  /*6bf0*/  BSYNC B1 ;  /* 0x0000000000017941 */ /* 0x000fea0003800000 */
.L_x_187:
        /* <DEDUP_REMOVED lines=9> */
.L_x_190:
[----:B------:R-:W-:Y:S05]  /*6c90*/  BSYNC B1 ;  /* 0x0000000000017941 */ /* 0x000fea0003800000 */
.L_x_189:
[----:B------:R-:W-:Y:S01]  /*6ca0*/  @!P4 IMAD R127, R127, R201, R210 ;  /* 0x000000c97f7fc224 */ /* 0x000fe200078e02d2 */
[----:B------:R-:W-:Y:S04]  /*6cb0*/  BSSY B1, `(.L_x_191) ;  /* 0x0000006000017945 */ /* 0x000fe80003800000 */
[----:B------:R0:W-:Y:S01]  /*6cc0*/  @!P4 STG.E.U8 desc[UR54][R8.64+0x49], R127 ;  /* 0x0000497f0800c986 */ /* 0x0001e2000c101136 */
[----:B------:R-:W-:Y:S05]  /*6cd0*/  @P5 BRA `(.L_x_192) ;  /* 0x00000000000c5947 */ /* 0x000fea0003800000 */
[----:B------:R-:W4:Y:S02]  /*6ce0*/  LDG.E.U8 R202, desc[UR54][R204.64+0x50] ;  /* 0x00005036ccca7981 */ /* 0x000f24000c1e1100 */
[----:B----4-:R-:W-:-:S05]  /*6cf0*/  PRMT R5, R202, 0x8880, RZ ;  /* 0x00008880ca057816 */ /* 0x010fca00000000ff */
[----:B------:R-:W-:-:S07]  /*6d00*/  IMAD R210, R5, R200, RZ ;  /* 0x000000c805d27224 */ /* 0x000fce00078e02ff */
.L_x_192:
[----:B------:R-:W-:Y:S05]  /*6d10*/  BSYNC B1 ;  /* 0x0000000000017941 */ /* 0x000fea0003800000 */
.L_x_191:
        /* <DEDUP_REMOVED lines=9> */
.L_x_194:
[----:B------:R-:W-:Y:S05]  /*6db0*/  BSYNC B1 ;  /* 0x0000000000017941 */ /* 0x000fea0003800000 */
.L_x_193:
[----:B------:R-:W-:Y:S01]  /*6dc0*/  @!P4 IMAD R113, R113, R201, R210 ;  /* 0x000000c97171c224 */ /* 0x000fe200078e02d2 */
[----:B------:R-:W-:Y:S04]  /*6dd0*/  BSSY B1, `(.L_x_195) ;  /* 0x0000006000017945 */ /* 0x000fe80003800000 */
[----:B------:R0:W-:Y:S01]  /*6de0*/  @!P4 STG.E.U8 desc[UR54][R14.64+0x51], R113 ;  /* 0x000051710e00c986 */ /* 0x0001e2000c101136 */
[----:B------:R-:W-:Y:S05]  /*6df0*/  @P5 BRA `(.L_x_196) ;  /* 0x00000000000c5947 */ /* 0x000fea0003800000 */
[----:B------:R-:W4:Y:S02]  /*6e00*/  LDG.E.U8 R202, desc[UR54][R192.64+0x50] ;  /* 0x00005036c0ca7981 */ /* 0x000f24000c1e1100 */
[----:B----4-:R-:W-:-:S05]  /*6e10*/  PRMT R5, R202, 0x8880, RZ ;  /* 0x00008880ca057816 */ /* 0x010fca00000000ff */
[----:B------:R-:W-:-:S07]  /*6e20*/  IMAD R210, R5, R200, RZ ;  /* 0x000000c805d27224 */ /* 0x000fce00078e02ff */
.L_x_196:
[----:B------:R-:W-:Y:S05]  /*6e30*/  BSYNC B1 ;  /* 0x0000000000017941 */ /* 0x000fea0003800000 */
.L_x_195:
        /* <DEDUP_REMOVED lines=9> */
.L_x_198:
[----:B------:R-:W-:Y:S05]  /*6ed0*/  BSYNC B1 ;  /* 0x0000000000017941 */ /* 0x000fea0003800000 */
.L_x_197:
[----:B------:R-:W-:Y:S01]  /*6ee0*/  @!P4 IMAD R115, R115, R201, R210 ;  /* 0x000000c97373c224 */ /* 0x000fe200078e02d2 */
[----:B------:R-:W-:Y:S04]  /*6ef0*/  BSSY B1, `(.L_x_199) ;  /* 0x0000006000017945 */ /* 0x000fe80003800000 */
[----:B------:R0:W-:Y:S01]  /*6f00*/  @!P4 STG.E.U8 desc[UR54][R12.64+0x51], R115 ;  /* 0x000051730c00c986 */ /* 0x0001e2000c101136 */
[----:B------:R-:W-:Y:S05]  /*6f10*/  @P5 BRA `(.L_x_200) ;  /* 0x00000000000c5947 */ /* 0x000fea0003800000 */
[----:B------:R-:W4:Y:S02]  /*6f20*/  LDG.E.U8 R202, desc[UR54][R204.64+0x58] ;  /* 0x00005836ccca7981 */ /* 0x000f24000c1e1100 */
[----:B----4-:R-:W-:-:S05]  /*6f30*/  PRMT R5, R202, 0x8880, RZ ;  /* 0x00008880ca057816 */ /* 0x010fca00000000ff */
[----:B------:R-:W-:-:S07]  /*6f40*/  IMAD R210, R5, R200, RZ ;  /* 0x000000c805d27224 */ /* 0x000fce00078e02ff */
.L_x_200:
[----:B------:R-:W-:Y:S05]  /*6f50*/  BSYNC B1 ;  /* 0x0000000000017941 */ /* 0x000fea0003800000 */
.L_x_199:
        /* <DEDUP_REMOVED lines=9> */
.L_x_202:
[----:B------:R-:W-:Y:S05]  /*6ff0*/  BSYNC B1 ;  /* 0x0000000000017941 */ /* 0x000fea0003800000 */
.L_x_201:
[----:B------:R-:W-:Y:S01]  /*7000*/  @!P4 IMAD R117, R117, R201, R210 ;  /* 0x000000c97575c224 */ /* 0x000fe200078e02d2 */
[----:B------:R-:W-:Y:S04]  /*7010*/  BSSY B1, `(.L_x_203) ;  /* 0x0000006000017945 */ /* 0x000fe80003800000 */
[----:B------:R0:W-:Y:S01]  /*7020*/  @!P4 STG.E.U8 desc[UR54][R14.64+0x59], R117 ;  /* 0x000059750e00c986 */ /* 0x0001e2000c101136 */
[----:B------:R-:W-:Y:S05]  /*7030*/  @P5 BRA `(.L_x_204) ;  /* 0x00000000000c5947 */ /* 0x000fea0003800000 */
[----:B------:R-:W4:Y:S02]  /*7040*/  LDG.E.U8 R202, desc[UR54][R192.64+0x58] ;  /* 0x00005836c0ca7981 */ /* 0x000f24000c1e1100 */
[----:B----4-:R-:W-:-:S05]  /*7050*/  PRMT R5, R202, 0x8880, RZ ;  /* 0x00008880ca057816 */ /* 0x010fca00000000ff */
[----:B------:R-:W-:-:S07]  /*7060*/  IMAD R210, R5, R200, RZ ;  /* 0x000000c805d27224 */ /* 0x000fce00078e02ff */
.L_x_204:
[----:B------:R-:W-:Y:S05]  /*7070*/  BSYNC B1 ;  /* 0x0000000000017941 */ /* 0x000fea0003800000 */
.L_x_203:
        /* <DEDUP_REMOVED lines=9> */
.L_x_206:
[----:B------:R-:W-:Y:S05]  /*7110*/  BSYNC B1 ;  /* 0x0000000000017941 */ /* 0x000fea0003800000 */
.L_x_205:
[----:B------:R-:W-:Y:S01]  /*7120*/  @!P4 IMAD R119, R119, R201, R210 ;  /* 0x000000c97777c224 */ /* 0x000fe200078e02d2 */
[----:B------:R-:W-:Y:S04]  /*7130*/  BSSY B1, `(.L_x_207) ;  /* 0x0000006000017945 */ /* 0x000fe80003800000 */
[----:B------:R0:W-:Y:S01]  /*7140*/  @!P4 STG.E.U8 desc[UR54][R12.64+0x59], R119 ;  /* 0x000059770c00c986 */ /* 0x0001e2000c101136 */
[----:B------:R-:W-:Y:S05]  /*7150*/  @P5 BRA `(.L_x_208) ;  /* 0x00000000000c5947 */ /* 0x000fea0003800000 */
[----:B------:R-:W4:Y:S02]  /*7160*/  LDG.E.U8 R202, desc[UR54][R196.64+0x50] ;  /* 0x00005036c4ca7981 */ /* 0x000f24000c1e1100 */
[----:B----4-:R-:W-:-:S05]  /*7170*/  PRMT R5, R202, 0x8880, RZ ;  /* 0x00008880ca057816 */ /* 0x010fca00000000ff */
[----:B------:R-:W-:-:S07]  /*7180*/  IMAD R210, R5, R200, RZ ;  /* 0x000000c805d27224 */ /* 0x000fce00078e02ff */
.L_x_208:
[----:B------:R-:W-:Y:S05]  /*7190*/  BSYNC B1 ;  /* 0x0000000000017941 */ /* 0x000fea0003800000 */
.L_x_207:
        /* <DEDUP_REMOVED lines=9> */
.L_x_210:
[----:B------:R-:W-:Y:S05]  /*7230*/  BSYNC B1 ;  /* 0x0000000000017941 */ /* 0x000fea0003800000 */
.L_x_209:
[----:B------:R-:W-:Y:S01]  /*7240*/  @!P4 IMAD R105, R105, R201, R210 ;  /* 0x000000c96969c224 */ /* 0x000fe200078e02d2 */
[----:B------:R-:W-:Y:S04]  /*7250*/  BSSY B1, `(.L_x_211) ;  /* 0x0000006000017945 */ /* 0x000fe80003800000 */
[----:B------:R0:W-:Y:S01]  /*7260*/  @!P4 STG.E.U8 desc[UR54][R10.64+0x51], R105 ;  /* 0x000051690a00c986 */ /* 0x0001e2000c101136 */
[----:B------:R-:W-:Y:S05]  /*7270*/  @P5 BRA `(.L_x_212) ;  /* 0x00000000000c5947 */ /* 0x000fea0003800000 */
[----:B------:R-:W4:Y:S02]  /*7280*/  LDG.E.U8 R202, desc[UR54][R6.64+0x50] ;  /* 0x0000503606ca7981 */ /* 0x000f24000c1e1100 */
[----:B----4-:R-:W-:-:S05]  /*7290*/  PRMT R5, R202, 0x8880, RZ ;  /* 0x00008880ca057816 */ /* 0x010fca00000000ff */
[----:B------:R-:W-:-:S07]  /*72a0*/  IMAD R210, R5, R200, RZ ;  /* 0x000000c805d27224 */ /* 0x000fce00078e02ff */
.L_x_212:
[----:B------:R-:W-:Y:S05]  /*72b0*/  BSYNC B1 ;  /* 0x0000000000017941 */ /* 0x000fea0003800000 */
.L_x_211:
        /* <DEDUP_REMOVED lines=9> */
.L_x_214:
[----:B------:R-:W-:Y:S05]  /*7350*/  BSYNC B1 ;  /* 0x0000000000017941 */ /* 0x000fea0003800000 */
.L_x_213:
[----:B------:R-:W-:Y:S01]  /*7360*/  @!P4 IMAD R107, R107, R201, R210 ;  /* 0x000000c96b6bc224 */ /* 0x000fe200078e02d2 */
[----:B------:R-:W-:Y:S04]  /*7370*/  BSSY B1, `(.L_x_215) ;  /* 0x0000006000017945 */ /* 0x000fe80003800000 */
[----:B------:R0:W-:Y:S01]  /*7380*/  @!P4 STG.E.U8 desc[UR54][R8.64+0x51], R107 ;  /* 0x0000516b0800c986 */ /* 0x0001e2000c101136 */
[----:B------:R-:W-:Y:S05]  /*7390*/  @P5 BRA `(.L_x_216) ;  /* 0x00000000000c5947 */ /* 0x000fea0003800000 */
[----:B------:R-:W4:Y:S02]  /*73a0*/  LDG.E.U8 R202, desc[UR54][R196.64+0x58] ;  /* 0x00005836c4ca7981 */ /* 0x000f24000c1e1100 */
[----:B----4-:R-:W-:-:S05]  /*73b0*/  PRMT R5, R202, 0x8880, RZ ;  /* 0x00008880ca057816 */ /* 0x010fca00000000ff */
[----:B------:R-:W-:-:S07]  /*73c0*/  IMAD R210, R5, R200, RZ ;  /* 0x000000c805d27224 */ /* 0x000fce00078e02ff */
.L_x_216:
[----:B------:R-:W-:Y:S05]  /*73d0*/  BSYNC B1 ;  /* 0x0000000000017941 */ /* 0x000fea0003800000 */
.L_x_215:
        /* <DEDUP_REMOVED lines=9> */
.L_x_218:
[----:B------:R-:W-:Y:S05]  /*7470*/  BSYNC B1 ;  /* 0x0000000000017941 */ /* 0x000fea0003800000 */
.L_x_217:
[----:B------:R-:W-:Y:S01]  /*7480*/  @!P4 IMAD R109, R109, R201, R210 ;  /* 0x000000c96d6dc224 */ /* 0x000fe200078e02d2 */
[----:B------:R-:W-:Y:S04]  /*7490*/  BSSY B1, `(.L_x_219) ;  /* 0x0000006000017945 */ /* 0x000fe80003800000 */
[----:B------:R0:W-:Y:S01]  /*74a0*/  @!P4 STG.E.U8 desc[UR54][R10.64+0x59], R109 ;  /* 0x0000596d0a00c986 */ /* 0x0001e2000c101136 */
[----:B------:R-:W-:Y:S05]  /*74b0*/  @P5 BRA `(.L_x_220) ;  /* 0x00000000000c5947 */ /* 0x000fea0003800000 */
[----:B------:R-:W4:Y:S02]  /*74c0*/  LDG.E.U8 R202, desc[UR54][R6.64+0x58] ;  /* 0x0000583606ca7981 */ /* 0x000f24000c1e1100 */
[----:B----4-:R-:W-:-:S05]  /*74d0*/  PRMT R5, R202, 0x8880, RZ ;  /* 0x00008880ca057816 */ /* 0x010fca00000000ff */
[----:B------:R-:W-:-:S07]  /*74e0*/  IMAD R210, R5, R200, RZ ;  /* 0x000000c805d27224 */ /* 0x000fce00078e02ff */
.L_x_220:
[----:B------:R-:W-:Y:S05]  /*74f0*/  BSYNC B1 ;  /* 0x0000000000017941 */ /* 0x000fea0003800000 */
.L_x_219:
        /* <DEDUP_REMOVED lines=9> */
.L_x_222:
[----:B------:R-:W-:Y:S05]  /*7590*/  BSYNC B1 ;  /* 0x0000000000017941 */ /* 0x000fea0003800000 */
.L_x_221:
[----:B------:R-:W-:Y:S01]  /*75a0*/  @!P4 IMAD R111, R111, R201, R210 ;  /* 0x000000c96f6fc224 */ /* 0x000fe200078e02d2 */
[----:B------:R-:W-:Y:S04]  /*75b0*/  BSSY B1, `(.L_x_223) ;  /* 0x0000006000017945 */ /* 0x000fe80003800000 */
[----:B------:R0:W-:Y:S01]  /*75c0*/  @!P4 STG.E.U8 desc[UR54][R8.64+0x59], R111 ;  /* 0x0000596f0800c986 */ /* 0x0001e2000c101136 */
[----:B------:R-:W-:Y:S05]  /*75d0*/  @P5 BRA `(.L_x_224) ;  /* 0x00000000000c5947 */ /* 0x000fea0003800000 */
[----:B------:R-:W4:Y:S02]  /*75e0*/  LDG.E.U8 R202, desc[UR54][R204.64+0x60] ;  /* 0x00006036ccca7981 */ /* 0x000f24000c1e1100 */
[----:B----4-:R-:W-:-:S05]  /*75f0*/  PRMT R5, R202, 0x8880, RZ ;  /* 0x00008880ca057816 */ /* 0x010fca00000000ff */
[----:B------:R-:W-:-:S07]  /*7600*/  IMAD R210, R5, R200, RZ ;  /* 0x000000c805d27224 */ /* 0x000fce00078e02ff */
.L_x_224:
[----:B------:R-:W-:Y:S05]  /*7610*/  BSYNC B1 ;  /* 0x0000000000017941 */ /* 0x000fea0003800000 */
.L_x_223:
        /* <DEDUP_REMOVED lines=9> */
.L_x_226:
[----:B------:R-:W-:Y:S05]  /*76b0*/  BSYNC B1 ;  /* 0x0000000000017941 */ /* 0x000fea0003800000 */
.L_x_225:
[----:B------:R-:W-:Y:S01]  /*76c0*/  @!P4 IMAD R97, R97, R201, R210 ;  /* 0x000000c96161c224 */ /* 0x000fe200078e02d2 */
[----:B------:R-:W-:Y:S04]  /*76d0*/  BSSY B1, `(.L_x_227) ;  /* 0x0000006000017945 */ /* 0x000fe80003800000 */
[----:B------:R0:W-:Y:S01]  /*76e0*/  @!P4 STG.E.U8 desc[UR54][R14.64+0x61], R97 ;  /* 0x000061610e00c986 */ /* 0x0001e2000c101136 */
[----:B------:R-:W-:Y:S05]  /*76f0*/  @P5 BRA `(.L_x_228) ;  /* 0x00000000000c5947 */ /* 0x000fea0003800000 */
[----:B------:R-:W4:Y:S02]  /*7700*/  LDG.E.U8 R202, desc[UR54][R192.64+0x60] ;  /* 0x00006036c0ca7981 */ /* 0x000f24000c1e1100 */
[----:B----4-:R-:W-:-:S05]  /*7710*/  PRMT R5, R202, 0x8880, RZ ;  /* 0x00008880ca057816 */ /* 0x010fca00000000ff */
[----:B------:R-:W-:-:S07]  /*7720*/  IMAD R210, R5, R200, RZ ;  /* 0x000000c805d27224 */ /* 0x000fce00078e02ff */
.L_x_228:
[----:B------:R-:W-:Y:S05]  /*7730*/  BSYNC B1 ;  /* 0x0000000000017941 */ /* 0x000fea0003800000 */
.L_x_227:
        /* <DEDUP_REMOVED lines=9> */
.L_x_230:
[----:B------:R-:W-:Y:S05]  /*77d0*/  BSYNC B1 ;  /* 0x0000000000017941 */ /* 0x000fea0003800000 */
.L_x_229:
[----:B------:R-:W-:Y:S01]  /*77e0*/  @!P4 IMAD R99, R99, R201, R210 ;  /* 0x000000c96363c224 */ /* 0x000fe200078e02d2 */
[----:B------:R-:W-:Y:S04]  /*77f0*/  BSSY B1, `(.L_x_231) ;  /* 0x0000006000017945 */ /* 0x000fe80003800000 */
[----:B------:R0:W-:Y:S01]  /*7800*/  @!P4 STG.E.U8 desc[UR54][R12.64+0x61], R99 ;  /* 0x000061630c00c986 */ /* 0x0001e2000c101136 */
[----:B------:R-:W-:Y:S05]  /*7810*/  @P5 BRA `(.L_x_232) ;  /* 0x00000000000c5947 */ /* 0x000fea0003800000 */
[----:B------:R-:W4:Y:S02]  /*7820*/  LDG.E.U8 R202, desc[UR54][R204.64+0x68] ;  /* 0x00006836ccca7981 */ /* 0x000f24000c1e1100 */
[----:B----4-:R-:W-:-:S05]  /*7830*/  PRMT R5, R202, 0x8880, RZ ;  /* 0x00008880ca057816 */ /* 0x010fca00000000ff */
[----:B------:R-:W-:-:S07]  /*7840*/  IMAD R210, R5, R200, RZ ;  /* 0x000000c805d27224 */ /* 0x000fce00078e02ff */
.L_x_232:
[----:B------:R-:W-:Y:S05]  /*7850*/  BSYNC B1 ;  /* 0x0000000000017941 */ /* 0x000fea0003800000 */
.L_x_231:
        /* <DEDUP_REMOVED lines=9> */
.L_x_234:
[----:B------:R-:W-:Y:S05]  /*78f0*/  BSYNC B1 ;  /* 0x0000000000017941 */ /* 0x000fea0003800000 */
.L_x_233:
[----:B------:R-:W-:Y:S01]  /*7900*/  @!P4 IMAD R101, R101, R201, R210 ;  /* 0x000000c96565c224 */ /* 0x000fe200078e02d2 */
[----:B------:R-:W-:Y:S04]  /*7910*/  BSSY B1, `(.L_x_235) ;  /* 0x0000006000017945 */ /* 0x000fe80003800000 */
[----:B------:R0:W-:Y:S01]  /*7920*/  @!P4 STG.E.U8 desc[UR54][R14.64+0x69], R101 ;  /* 0x000069650e00c986 */ /* 0x0001e2000c101136 */
[----:B------:R-:W-:Y:S05]  /*7930*/  @P5 BRA `(.L_x_236) ;  /* 0x00000000000c5947 */ /* 0x000fea0003800000 */
[----:B------:R-:W4:Y:S02]  /*7940*/  LDG.E.U8 R202, desc[UR54][R192.64+0x68] ;  /* 0x00006836c0ca7981 */ /* 0x000f24000c1e1100 */
[----:B----4-:R-:W-:-:S05]  /*7950*/  PRMT R5, R202, 0x8880, RZ ;  /* 0x00008880ca057816 */ /* 0x010fca00000000ff */
[----:B------:R-:W-:-:S07]  /*7960*/  IMAD R210, R5, R200, RZ ;  /* 0x000000c805d27224 */ /* 0x000fce00078e02ff */
.L_x_236:
[----:B------:R-:W-:Y:S05]  /*7970*/  BSYNC B1 ;  /* 0x0000000000017941 */ /* 0x000fea0003800000 */
.L_x_235:
        /* <DEDUP_REMOVED lines=9> */
.L_x_238:
[----:B------:R-:W-:Y:S05]  /*7a10*/  BSYNC B1 ;  /* 0x0000000000017941 */ /* 0x000fea0003800000 */
.L_x_237:
[----:B------:R-:W-:Y:S01]  /*7a20*/  @!P4 IMAD R103, R103, R201, R210 ;  /* 0x000000c96767c224 */ /* 0x000fe200078e02d2 */
[----:B------:R-:W-:Y:S04]  /*7a30*/  BSSY B1, `(.L_x_239) ;  /* 0x0000006000017945 */ /* 0x000fe80003800000 */
[----:B------:R0:W-:Y:S01]  /*7a40*/  @!P4 STG.E.U8 desc[UR54][R12.64+0x69], R103 ;  /* 0x000069670c00c986 */ /* 0x0001e2000c101136 */
[----:B------:R-:W-:Y:S05]  /*7a50*/  @P5 BRA `(.L_x_240) ;  /* 0x00000000000c5947 */ /* 0x000fea0003800000 */
[----:B------:R-:W4:Y:S02]  /*7a60*/  LDG.E.U8 R202, desc[UR54][R196.64+0x60] ;  /* 0x00006036c4ca7981 */ /* 0x000f24000c1e1100 */
[----:B----4-:R-:W-:-:S05]  /*7a70*/  PRMT R5, R202, 0x8880, RZ ;  /* 0x00008880ca057816 */ /* 0x010fca00000000ff */
[----:B------:R-:W-:-:S07]  /*7a80*/  IMAD R210, R5, R200, RZ ;  /* 0x000000c805d27224 */ /* 0x000fce00078e02ff */
.L_x_240:
[----:B------:R-:W-:Y:S05]  /*7a90*/  BSYNC B1 ;  /* 0x0000000000017941 */ /* 0x000fea0003800000 */
.L_x_239:
        /* <DEDUP_REMOVED lines=9> */
.L_x_242:
[----:B------:R-:W-:Y:S05]  /*7b30*/  BSYNC B1 ;  /* 0x0000000000017941 */ /* 0x000fea0003800000 */
.L_x_241:
[----:B------:R-:W-:Y:S01]  /*7b40*/  @!P4 IMAD R89, R89, R201, R210 ;  /* 0x000000c95959c224 */ /* 0x000fe200078e02d2 */
[----:B------:R-:W-:Y:S04]  /*7b50*/  BSSY B1, `(.L_x_243) ;  /* 0x0000006000017945 */ /* 0x000fe80003800000 */
[----:B------:R0:W-:Y:S01]  /*7b60*/  @!P4 STG.E.U8 desc[UR54][R10.64+0x61], R89 ;  /* 0x000061590a00c986 */ /* 0x0001e2000c101136 */
[----:B------:R-:W-:Y:S05]  /*7b70*/  @P5 BRA `(.L_x_244) ;  /* 0x00000000000c5947 */ /* 0x000fea0003800000 */
[----:B------:R-:W4:Y:S02]  /*7b80*/  LDG.E.U8 R202, desc[UR54][R6.64+0x60] ;  /* 0x0000603606ca7981 */ /* 0x000f24000c1e1100 */
[----:B----4-:R-:W-:-:S05]  /*7b90*/  PRMT R5, R202, 0x8880, RZ ;  /* 0x00008880ca057816 */ /* 0x010fca00000000ff */
[----:B------:R-:W-:-:S07]  /*7ba0*/  IMAD R210, R5, R200, RZ ;  /* 0x000000c805d27224 */ /* 0x000fce00078e02ff */
.L_x_244:
[----:B------:R-:W-:Y:S05]  /*7bb0*/  BSYNC B1 ;  /* 0x0000000000017941 */ /* 0x000fea0003800000 */
.L_x_243:
        /* <DEDUP_REMOVED lines=9> */
.L_x_246:
[----:B------:R-:W-:Y:S05]  /*7c50*/  BSYNC B1 ;  /* 0x0000000000017941 */ /* 0x000fea0003800000 */
.L_x_245:
[----:B------:R-:W-:Y:S01]  /*7c60*/  @!P4 IMAD R91, R91, R201, R210 ;  /* 0x000000c95b5bc224 */ /* 0x000fe200078e02d2 */
[----:B------:R-:W-:Y:S04]  /*7c70*/  BSSY B1, `(.L_x_247) ;  /* 0x0000006000017945 */ /* 0x000fe80003800000 */
[----:B------:R0:W-:Y:S01]  /*7c80*/  @!P4 STG.E.U8 desc[UR54][R8.64+0x61], R91 ;  /* 0x0000615b0800c986 */ /* 0x0001e2000c101136 */
[----:B------:R-:W-:Y:S05]  /*7c90*/  @P5 BRA `(.L_x_248) ;  /* 0x00000000000c5947 */ /* 0x000fea0003800000 */
[----:B------:R-:W4:Y:S02]  /*7ca0*/  LDG.E.U8 R202, desc[UR54][R196.64+0x68] ;  /* 0x00006836c4ca7981 */ /* 0x000f24000c1e1100 */
[----:B----4-:R-:W-:-:S05]  /*7cb0*/  PRMT R5, R202, 0x8880, RZ ;  /* 0x00008880ca057816 */ /* 0x010fca00000000ff */
[----:B------:R-:W-:-:S07]  /*7cc0*/  IMAD R210, R5, R200, RZ ;  /* 0x000000c805d27224 */ /* 0x000fce00078e02ff */
.L_x_248:
[----:B------:R-:W-:Y:S05]  /*7cd0*/  BSYNC B1 ;  /* 0x0000000000017941 */ /* 0x000fea0003800000 */
.L_x_247:
        /* <DEDUP_REMOVED lines=9> */
.L_x_250:
[----:B------:R-:W-:Y:S05]  /*7d70*/  BSYNC B1 ;  /* 0x0000000000017941 */ /* 0x000fea0003800000 */
.L_x_249:
[----:B------:R-:W-:Y:S01]  /*7d80*/  @!P4 IMAD R93, R93, R201, R210 ;  /* 0x000000c95d5dc224 */ /* 0x000fe200078e02d2 */
[----:B------:R-:W-:Y:S04]  /*7d90*/  BSSY B1, `(.L_x_251) ;  /* 0x0000006000017945 */ /* 0x000fe80003800000 */
[----:B------:R0:W-:Y:S01]  /*7da0*/  @!P4 STG.E.U8 desc[UR54][R10.64+0x69], R93 ;  /* 0x0000695d0a00c986 */ /* 0x0001e2000c101136 */
[----:B------:R-:W-:Y:S05]  /*7db0*/  @P5 BRA `(.L_x_252) ;  /* 0x00000000000c5947 */ /* 0x000fea0003800000 */
[----:B------:R-:W4:Y:S02]  /*7dc0*/  LDG.E.U8 R202, desc[UR54][R6.64+0x68] ;  /* 0x0000683606ca7981 */ /* 0x000f24000c1e1100 */
[----:B----4-:R-:W-:-:S05]  /*7dd0*/  PRMT R5, R202, 0x8880, RZ ;  /* 0x00008880ca057816 */ /* 0x010fca00000000ff */
[----:B------:R-:W-:-:S07]  /*7de0*/  IMAD R210, R5, R200, RZ ;  /* 0x000000c805d27224 */ /* 0x000fce00078e02ff */
.L_x_252:
[----:B------:R-:W-:Y:S05]  /*7df0*/  BSYNC B1 ;  /* 0x0000000000017941 */ /* 0x000fea0003800000 */
.L_x_251:
        /* <DEDUP_REMOVED lines=9> */
.L_x_254:
[----:B------:R-:W-:Y:S05]  /*7e90*/  BSYNC B1 ;  /* 0x0000000000017941 */ /* 0x000fea0003800000 */
.L_x_253:
[----:B------:R-:W-:Y:S01]  /*7ea0*/  @!P4 IMAD R95, R95, R201, R210 ;  /* 0x000000c95f5fc224 */ /* 0x000fe200078e02d2 */
[----:B------:R-:W-:Y:S04]  /*7eb0*/  BSSY B1, `(.L_x_255) ;  /* 0x0000006000017945 */ /* 0x000fe80003800000 */
[----:B------:R0:W-:Y:S01]  /*7ec0*/  @!P4 STG.E.U8 desc[UR54][R8.64+0x69], R95 ;  /* 0x0000695f0800c986 */ /* 0x0001e2000c101136 */
[----:B------:R-:W-:Y:S05]  /*7ed0*/  @P5 BRA `(.L_x_256) ;  /* 0x00000000000c5947 */ /* 0x000fea0003800000 */
[----:B------:R-:W4:Y:S02]  /*7ee0*/  LDG.E.U8 R202, desc[UR54][R204.64+0x70] ;  /* 0x00007036ccca7981 */ /* 0x000f24000c1e1100 */
[----:B----4-:R-:W-:-:S05]  /*7ef0*/  PRMT R5, R202, 0x8880, RZ ;  /* 0x00008880ca057816 */ /* 0x010fca00000000ff */
[----:B------:R-:W-:-:S07]  /*7f00*/  IMAD R210, R5, R200, RZ ;  /* 0x000000c805d27224 */ /* 0x000fce00078e02ff */
.L_x_256:
[----:B------:R-:W-:Y:S05]  /*7f10*/  BSYNC B1 ;  /* 0x0000000000017941 */ /* 0x000fea0003800000 */
.L_x_255:
        /* <DEDUP_REMOVED lines=9> */
.L_x_258:
[----:B------:R-:W-:Y:S05]  /*7fb0*/  BSYNC B1 ;  /* 0x0000000000017941 */ /* 0x000fea0003800000 */
.L_x_257:
[----:B------:R-:W-:Y:S01]  /*7fc0*/  @!P4 IMAD R81, R81, R201, R210 ;  /* 0x000000c95151c224 */ /* 0x000fe200078e02d2 */
[----:B------:R-:W-:Y:S04]  /*7fd0*/  BSSY B1, `(.L_x_259) ;  /* 0x0000006000017945 */ /* 0x000fe80003800000 */
[----:B------:R0:W-:Y:S01]  /*7fe0*/  @!P4 STG.E.U8 desc[UR54][R14.64+0x71], R81 ;  /* 0x000071510e00c986 */ /* 0x0001e2000c101136 */
[----:B------:R-:W-:Y:S05]  /*7ff0*/  @P5 BRA `(.L_x_260) ;  /* 0x00000000000c5947 */ /* 0x000fea0003800000 */
[----:B------:R-:W4:Y:S02]  /*8000*/  LDG.E.U8 R202, desc[UR54][R192.64+0x70] ;  /* 0x00007036c0ca7981 */ /* 0x000f24000c1e1100 */
[----:B----4-:R-:W-:-:S05]  /*8010*/  PRMT R5, R202, 0x8880, RZ ;  /* 0x00008880ca057816 */ /* 0x010fca00000000ff */
[----:B------:R-:W-:-:S07]  /*8020*/  IMAD R210, R5, R200, RZ ;  /* 0x000000c805d27224 */ /* 0x000fce00078e02ff */
.L_x_260:
[----:B------:R-:W-:Y:S05]  /*8030*/  BSYNC B1 ;  /* 0x0000000000017941 */ /* 0x000fea0003800000 */
.L_x_259:
        /* <DEDUP_REMOVED lines=9> */
.L_x_262:
[----:B------:R-:W-:Y:S05]  /*80d0*/  BSYNC B1 ;  /* 0x0000000000017941 */ /* 0x000fea0003800000 */
.L_x_261:
[----:B------:R-:W-:Y:S01]  /*80e0*/  @!P4 IMAD R83, R83, R201, R210 ;  /* 0x000000c95353c224 */ /* 0x000fe200078e02d2 */
[----:B------:R-:W-:Y:S04]  /*80f0*/  BSSY B1, `(.L_x_263) ;  /* 0x0000006000017945 */ /* 0x000fe80003800000 */
[----:B------:R0:W-:Y:S01]  /*8100*/  @!P4 STG.E.U8 desc[UR54][R12.64+0x71], R83 ;  /* 0x000071530c00c986 */ /* 0x0001e2000c101136 */
[----:B------:R-:W-:Y:S05]  /*8110*/  @P5 BRA `(.L_x_264) ;  /* 0x00000000000c5947 */ /* 0x000fea0003800000 */
[----:B------:R-:W4:Y:S02]  /*8120*/  LDG.E.U8 R202, desc[UR54][R204.64+0x78] ;  /* 0x00007836ccca7981 */ /* 0x000f24000c1e1100 */
[----:B----4-:R-:W-:-:S05]  /*8130*/  PRMT R5, R202, 0x8880, RZ ;  /* 0x00008880ca057816 */ /* 0x010fca00000000ff */
[----:B------:R-:W-:-:S07]  /*8140*/  IMAD R210, R5, R200, RZ ;  /* 0x000000c805d27224 */ /* 0x000fce00078e02ff */
.L_x_264:
[----:B------:R-:W-:Y:S05]  /*8150*/  BSYNC B1 ;  /* 0x0000000000017941 */ /* 0x000fea0003800000 */
.L_x_263:
        /* <DEDUP_REMOVED lines=9> */
.L_x_266:
[----:B------:R-:W-:Y:S05]  /*81f0*/  BSYNC B1 ;  /* 0x0000000000017941 */ /* 0x000fea0003800000 */
.L_x_265:
[----:B------:R-:W-:Y:S01]  /*8200*/  @!P4 IMAD R85, R85, R201, R210 ;  /* 0x000000c95555c224 */ /* 0x000fe200078e02d2 */
[----:B------:R-:W-:Y:S04]  /*8210*/  BSSY B1, `(.L_x_267) ;  /* 0x0000006000017945 */ /* 0x000fe80003800000 */
[----:B------:R0:W-:Y:S01]  /*8220*/  @!P4 STG.E.U8 desc[UR54][R14.64+0x79], R85 ;  /* 0x000079550e00c986 */ /* 0x0001e2000c101136 */
[----:B------:R-:W-:Y:S05]  /*8230*/  @P5 BRA `(.L_x_268) ;  /* 0x00000000000c5947 */ /* 0x000fea0003800000 */
[----:B------:R-:W4:Y:S02]  /*8240*/  LDG.E.U8 R202, desc[UR54][R192.64+0x78] ;  /* 0x00007836c0ca7981 */ /* 0x000f24000c1e1100 */
[----:B----4-:R-:W-:-:S05]  /*8250*/  PRMT R5, R202, 0x8880, RZ ;  /* 0x00008880ca057816 */ /* 0x010fca00000000ff */
[----:B------:R-:W-:-:S07]  /*8260*/  IMAD R210, R5, R200, RZ ;  /* 0x000000c805d27224 */ /* 0x000fce00078e02ff */
.L_x_268:
[----:B------:R-:W-:Y:S05]  /*8270*/  BSYNC B1 ;  /* 0x0000000000017941 */ /* 0x000fea0003800000 */
.L_x_267:
        /* <DEDUP_REMOVED lines=9> */
.L_x_270:
[----:B------:R-:W-:Y:S05]  /*8310*/  BSYNC B1 ;  /* 0x0000000000017941 */ /* 0x000fea0003800000 */
.L_x_269:
[----:B------:R-:W-:Y:S01]  /*8320*/  @!P4 IMAD R87, R87, R201, R210 ;  /* 0x000000c95757c224 */ /* 0x000fe200078e02d2 */
[----:B------:R-:W-:Y:S04]  /*8330*/  BSSY B1, `(.L_x_271) ;  /* 0x0000006000017945 */ /* 0x000fe80003800000 */
[----:B------:R0:W-:Y:S01]  /*8340*/  @!P4 STG.E.U8 desc[UR54][R12.64+0x79], R87 ;  /* 0x000079570c00c986 */ /* 0x0001e2000c101136 */
[----:B------:R-:W-:Y:S05]  /*8350*/  @P5 BRA `(.L_x_272) ;  /* 0x00000000000c5947 */ /* 0x000fea0003800000 */
[----:B------:R-:W4:Y:S02]  /*8360*/  LDG.E.U8 R202, desc[UR54][R196.64+0x70] ;  /* 0x00007036c4ca7981 */ /* 0x000f24000c1e1100 */
[----:B----4-:R-:W-:-:S05]  /*8370*/  PRMT R5, R202, 0x8880, RZ ;  /* 0x00008880ca057816 */ /* 0x010fca00000000ff */
[----:B------:R-:W-:-:S07]  /*8380*/  IMAD R210, R5, R200, RZ ;  /* 0x000000c805d27224 */ /* 0x000fce00078e02ff */
.L_x_272:
[----:B------:R-:W-:Y:S05]  /*8390*/  BSYNC B1 ;  /* 0x0000000000017941 */ /* 0x000fea0003800000 */
.L_x_271:
        /* <DEDUP_REMOVED lines=9> */
.L_x_274:
[----:B------:R-:W-:Y:S05]  /*8430*/  BSYNC B1 ;  /* 0x0000000000017941 */ /* 0x000fea0003800000 */
.L_x_273:
[----:B------:R-:W-:Y:S01]  /*8440*/  @!P4 IMAD R73, R73, R201, R210 ;  /* 0x000000c94949c224 */ /* 0x000fe200078e02d2 */
[----:B------:R-:W-:Y:S04]  /*8450*/  BSSY B1, `(.L_x_275) ;  /* 0x0000006000017945 */ /* 0x000fe80003800000 */
[----:B------:R0:W-:Y:S01]  /*8460*/  @!P4 STG.E.U8 desc[UR54][R10.64+0x71], R73 ;  /* 0x000071490a00c986 */ /* 0x0001e2000c101136 */
[----:B------:R-:W-:Y:S05]  /*8470*/  @P5 BRA `(.L_x_276) ;  /* 0x00000000000c5947 */ /* 0x000fea0003800000 */
[----:B------:R-:W4:Y:S02]  /*8480*/  LDG.E.U8 R202, desc[UR54][R6.64+0x70] ;  /* 0x0000703606ca7981 */ /* 0x000f24000c1e1100 */
[----:B----4-:R-:W-:-:S05]  /*8490*/  PRMT R5, R202, 0x8880, RZ ;  /* 0x00008880ca057816 */ /* 0x010fca00000000ff */
[----:B------:R-:W-:-:S07]  /*84a0*/  IMAD R210, R5, R200, RZ ;  /* 0x000000c805d27224 */ /* 0x000fce00078e02ff */
.L_x_276:
[----:B------:R-:W-:Y:S05]  /*84b0*/  BSYNC B1 ;  /* 0x0000000000017941 */ /* 0x000fea0003800000 */
.L_x_275:
        /* <DEDUP_REMOVED lines=9> */
.L_x_278:
[----:B------:R-:W-:Y:S05]  /*8550*/  BSYNC B1 ;  /* 0x0000000000017941 */ /* 0x000fea0003800000 */
.L_x_277:
[----:B------:R-:W-:Y:S01]  /*8560*/  @!P4 IMAD R75, R75, R201, R210 ;  /* 0x000000c94b4bc224 */ /* 0x000fe200078e02d2 */
[----:B------:R-:W-:Y:S04]  /*8570*/  BSSY B1, `(.L_x_279) ;  /* 0x0000006000017945 */ /* 0x000fe80003800000 */
[----:B------:R0:W-:Y:S01]  /*8580*/  @!P4 STG.E.U8 desc[UR54][R8.64+0x71], R75 ;  /* 0x0000714b0800c986 */ /* 0x0001e2000c101136 */
[----:B------:R-:W-:Y:S05]  /*8590*/  @P5 BRA `(.L_x_280) ;  /* 0x00000000000c5947 */ /* 0x000fea0003800000 */
[----:B------:R-:W4:Y:S02]  /*85a0*/  LDG.E.U8 R202, desc[UR54][R196.64+0x78] ;  /* 0x00007836c4ca7981 */ /* 0x000f24000c1e1100 */
[----:B----4-:R-:W-:-:S05]  /*85b0*/  PRMT R5, R202, 0x8880, RZ ;  /* 0x00008880ca057816 */ /* 0x010fca00000000ff */
[----:B------:R-:W-:-:S07]  /*85c0*/  IMAD R210, R5, R200, RZ ;  /* 0x000000c805d27224 */ /* 0x000fce00078e02ff */
.L_x_280:
[----:B------:R-:W-:Y:S05]  /*85d0*/  BSYNC B1 ;  /* 0x0000000000017941 */ /* 0x000fea0003800000 */
.L_x_279:
        /* <DEDUP_REMOVED lines=9> */
.L_x_282:
[----:B------:R-:W-:Y:S05]  /*8670*/  BSYNC B1 ;  /* 0x0000000000017941 */ /* 0x000fea0003800000 */
.L_x_281:
[----:B------:R-:W-:Y:S01]  /*8680*/  @!P4 IMAD R77, R77, R201, R210 ;  /* 0x000000c94d4dc224 */ /* 0x000fe200078e02d2 */
[----:B------:R-:W-:Y:S04]  /*8690*/  BSSY B1, `(.L_x_283) ;  /* 0x0000006000017945 */ /* 0x000fe80003800000 */
[----:B------:R0:W-:Y:S01]  /*86a0*/  @!P4 STG.E.U8 desc[UR54][R10.64+0x79], R77 ;  /* 0x0000794d0a00c986 */ /* 0x0001e2000c101136 */
[----:B------:R-:W-:Y:S05]  /*86b0*/  @P5 BRA `(.L_x_284) ;  /* 0x00000000000c5947 */ /* 0x000fea0003800000 */
[----:B------:R-:W4:Y:S02]  /*86c0*/  LDG.E.U8 R202, desc[UR54][R6.64+0x78] ;  /* 0x0000783606ca7981 */ /* 0x000f24000c1e1100 */
[----:B----4-:R-:W-:-:S05]  /*86d0*/  PRMT R5, R202, 0x8880, RZ ;  /* 0x00008880ca057816 */ /* 0x010fca00000000ff */
[----:B------:R-:W-:-:S07]  /*86e0*/  IMAD R210, R5, R200, RZ ;  /* 0x000000c805d27224 */ /* 0x000fce00078e02ff */
.L_x_284:
[----:B------:R-:W-:Y:S05]  /*86f0*/  BSYNC B1 ;  /* 0x0000000000017941 */ /* 0x000fea0003800000 */
.L_x_283:
        /* <DEDUP_REMOVED lines=9> */
.L_x_286:
[----:B------:R-:W-:Y:S05]  /*8790*/  BSYNC B1 ;  /* 0x0000000000017941 */ /* 0x000fea0003800000 */
.L_x_285:
[----:B------:R-:W-:Y:S01]  /*87a0*/  @!P4 IMAD R79, R79, R201, R210 ;  /* 0x000000c94f4fc224 */ /* 0x000fe200078e02d2 */
[----:B------:R-:W-:Y:S04]  /*87b0*/  BSSY B1, `(.L_x_287) ;  /* 0x0000006000017945 */ /* 0x000fe80003800000 */
[----:B------:R0:W-:Y:S01]  /*87c0*/  @!P4 STG.E.U8 desc[UR54][R8.64+0x79], R79 ;  /* 0x0000794f0800c986 */ /* 0x0001e2000c101136 */
[----:B------:R-:W-:Y:S05]  /*87d0*/  @P5 BRA `(.L_x_288) ;  /* 0x00000000000c5947 */ /* 0x000fea0003800000 */
[----:B------:R-:W4:Y:S02]  /*87e0*/  LDG.E.U8 R202, desc[UR54][R204.64+0x80] ;  /* 0x00008036ccca7981 */ /* 0x000f24000c1e1100 */
[----:B----4-:R-:W-:-:S05]  /*87f0*/  PRMT R5, R202, 0x8880, RZ ;  /* 0x00008880ca057816 */ /* 0x010fca00000000ff */
[----:B------:R-:W-:-:S07]  /*8800*/  IMAD R210, R5, R200, RZ ;  /* 0x000000c805d27224 */ /* 0x000fce00078e02ff */
.L_x_288:
[----:B------:R-:W-:Y:S05]  /*8810*/  BSYNC B1 ;  /* 0x0000000000017941 */ /* 0x000fea0003800000 */
.L_x_287:
        /* <DEDUP_REMOVED lines=9> */
.L_x_290:
[----:B------:R-:W-:Y:S05]  /*88b0*/  BSYNC B1 ;  /* 0x0000000000017941 */ /* 0x000fea0003800000 */
.L_x_289:
[----:B------:R-:W-:Y:S01]  /*88c0*/  @!P4 IMAD R65, R65, R201, R210 ;  /* 0x000000c94141c224 */ /* 0x000fe200078e02d2 */
[----:B------:R-:W-:Y:S04]  /*88d0*/  BSSY B1, `(.L_x_291) ;  /* 0x0000006000017945 */ /* 0x000fe80003800000 */
[----:B------:R0:W-:Y:S01]  /*88e0*/  @!P4 STG.E.U8 desc[UR54][R14.64+0x81], R65 ;  /* 0x000081410e00c986 */ /* 0x0001e2000c101136 */
[----:B------:R-:W-:Y:S05]  /*88f0*/  @P5 BRA `(.L_x_292) ;  /* 0x00000000000c5947 */ /* 0x000fea0003800000 */
[----:B------:R-:W4:Y:S02]  /*8900*/  LDG.E.U8 R202, desc[UR54][R192.64+0x80] ;  /* 0x00008036c0ca7981 */ /* 0x000f24000c1e1100 */
[----:B----4-:R-:W-:-:S05]  /*8910*/  PRMT R5, R202, 0x8880, RZ ;  /* 0x00008880ca057816 */ /* 0x010fca00000000ff */
[----:B------:R-:W-:-:S07]  /*8920*/  IMAD R210, R5, R200, RZ ;  /* 0x000000c805d27224 */ /* 0x000fce00078e02ff */
.L_x_292:
[----:B------:R-:W-:Y:S05]  /*8930*/  BSYNC B1 ;  /* 0x0000000000017941 */ /* 0x000fea0003800000 */
.L_x_291:
        /* <DEDUP_REMOVED lines=9> */
.L_x_294:
[----:B------:R-:W-:Y:S05]  /*89d0*/  BSYNC B1 ;  /* 0x0000000000017941 */ /* 0x000fea0003800000 */
.L_x_293:
[----:B------:R-:W-:Y:S01]  /*89e0*/  @!P4 IMAD R67, R67, R201, R210 ;  /* 0x000000c94343c224 */ /* 0x000fe200078e02d2 */
[----:B------:R-:W-:Y:S04]  /*89f0*/  BSSY B1, `(.L_x_295) ;  /* 0x0000006000017945 */ /* 0x000fe80003800000 */
[----:B------:R0:W-:Y:S01]  /*8a00*/  @!P4 STG.E.U8 desc[UR54][R12.64+0x81], R67 ;  /* 0x000081430c00c986 */ /* 0x0001e2000c101136 */
[----:B------:R-:W-:Y:S05]  /*8a10*/  @P5 BRA `(.L_x_296) ;  /* 0x00000000000c5947 */ /* 0x000fea0003800000 */
[----:B------:R-:W4:Y:S02]  /*8a20*/  LDG.E.U8 R202, desc[UR54][R204.64+0x88] ;  /* 0x00008836ccca7981 */ /* 0x000f24000c1e1100 */
[----:B----4-:R-:W-:-:S05]  /*8a30*/  PRMT R5, R202, 0x8880, RZ ;  /* 0x00008880ca057816 */ /* 0x010fca00000000ff */
[----:B------:R-:W-:-:S07]  /*8a40*/  IMAD R210, R5, R200, RZ ;  /* 0x000000c805d27224 */ /* 0x000fce00078e02ff */
.L_x_296:
[----:B------:R-:W-:Y:S05]  /*8a50*/  BSYNC B1 ;  /* 0x0000000000017941 */ /* 0x000fea0003800000 */
.L_x_295:
        /* <DEDUP_REMOVED lines=9> */
.L_x_298:
[----:B------:R-:W-:Y:S05]  /*8af0*/  BSYNC B1 ;  /* 0x0000000000017941 */ /* 0x000fea0003800000 */
.L_x_297:
[----:B------:R-:W-:Y:S01]  /*8b00*/  @!P4 IMAD R69, R69, R201, R210 ;  /* 0x000000c94545c224 */ /* 0x000fe200078e02d2 */
[----:B------:R-:W-:Y:S04]  /*8b10*/  BSSY B1, `(.L_x_299) ;  /* 0x0000006000017945 */ /* 0x000fe80003800000 */
[----:B------:R0:W-:Y:S01]  /*8b20*/  @!P4 STG.E.U8 desc[UR54][R14.64+0x89], R69 ;  /* 0x000089450e00c986 */ /* 0x0001e2000c101136 */
[----:B------:R-:W-:Y:S05]  /*8b30*/  @P5 BRA `(.L_x_300) ;  /* 0x00000000000c5947 */ /* 0x000fea0003800000 */
[----:B------:R-:W4:Y:S02]  /*8b40*/  LDG.E.U8 R202, desc[UR54][R192.64+0x88] ;  /* 0x00008836c0ca7981 */ /* 0x000f24000c1e1100 */
[----:B----4-:R-:W-:-:S05]  /*8b50*/  PRMT R5, R202, 0x8880, RZ ;  /* 0x00008880ca057816 */ /* 0x010fca00000000ff */
[----:B------:R-:W-:-:S07]  /*8b60*/  IMAD R210, R5, R200, RZ ;  /* 0x000000c805d27224 */ /* 0x000fce00078e02ff */
.L_x_300:
[----:B------:R-:W-:Y:S05]  /*8b70*/  BSYNC B1 ;  /* 0x0000000000017941 */ /* 0x000fea0003800000 */
.L_x_299:
        /* <DEDUP_REMOVED lines=9> */
.L_x_302:
[----:B------:R-:W-:Y:S05]  /*8c10*/  BSYNC B1 ;  /* 0x0000000000017941 */ /* 0x000fea0003800000 */
.L_x_301:
[----:B------:R-:W-:Y:S01]  /*8c20*/  @!P4 IMAD R71, R71, R201, R210 ;  /* 0x000000c94747c224 */ /* 0x000fe200078e02d2 */
[----:B------:R-:W-:Y:S04]  /*8c30*/  BSSY B1, `(.L_x_303) ;  /* 0x0000006000017945 */ /* 0x000fe80003800000 */
[----:B------:R0:W-:Y:S01]  /*8c40*/  @!P4 STG.E.U8 desc[UR54][R12.64+0x89], R71 ;  /* 0x000089470c00c986 */ /* 0x0001e2000c101136 */
[----:B------:R-:W-:Y:S05]  /*8c50*/  @P5 BRA `(.L_x_304) ;  /* 0x00000000000c5947 */ /* 0x000fea0003800000 */
[----:B------:R-:W4:Y:S02]  /*8c60*/  LDG.E.U8 R202, desc[UR54][R196.64+0x80] ;  /* 0x00008036c4ca7981 */ /* 0x000f24000c1e1100 */
[----:B----4-:R-:W-:-:S05]  /*8c70*/  PRMT R5, R202, 0x8880, RZ ;  /* 0x00008880ca057816 */ /* 0x010fca00000000ff */
[----:B------:R-:W-:-:S07]  /*8c80*/  IMAD R210, R5, R200, RZ ;  /* 0x000000c805d27224 */ /* 0x000fce00078e02ff */
.L_x_304:
[----:B------:R-:W-:Y:S05]  /*8c90*/  BSYNC B1 ;  /* 0x0000000000017941 */ /* 0x000fea0003800000 */
.L_x_303:
        /* <DEDUP_REMOVED lines=9> */
.L_x_306:
[----:B------:R-:W-:Y:S05]  /*8d30*/  BSYNC B1 ;  /* 0x0000000000017941 */ /* 0x000fea0003800000 */
.L_x_305:
[----:B------:R-:W-:Y:S01]  /*8d40*/  @!P4 IMAD R57, R57, R201, R210 ;  /* 0x000000c93939c224 */ /* 0x000fe200078e02d2 */
[----:B------:R-:W-:Y:S04]  /*8d50*/  BSSY B1, `(.L_x_307) ;  /* 0x0000006000017945 */ /* 0x000fe80003800000 */
[----:B------:R0:W-:Y:S01]  /*8d60*/  @!P4 STG.E.U8 desc[UR54][R10.64+0x81], R57 ;  /* 0x000081390a00c986 */ /* 0x0001e2000c101136 */
[----:B------:R-:W-:Y:S05]  /*8d70*/  @P5 BRA `(.L_x_308) ;  /* 0x00000000000c5947 */ /* 0x000fea0003800000 */
[----:B------:R-:W4:Y:S02]  /*8d80*/  LDG.E.U8 R202, desc[UR54][R6.64+0x80] ;  /* 0x0000803606ca7981 */ /* 0x000f24000c1e1100 */
[----:B----4-:R-:W-:-:S05]  /*8d90*/  PRMT R5, R202, 0x8880, RZ ;  /* 0x00008880ca057816 */ /* 0x010fca00000000ff */
[----:B------:R-:W-:-:S07]  /*8da0*/  IMAD R210, R5, R200, RZ ;  /* 0x000000c805d27224 */ /* 0x000fce00078e02ff */
.L_x_308:
[----:B------:R-:W-:Y:S05]  /*8db0*/  BSYNC B1 ;  /* 0x0000000000017941 */ /* 0x000fea0003800000 */
.L_x_307:
        /* <DEDUP_REMOVED lines=9> */
.L_x_310:
[----:B------:R-:W-:Y:S05]  /*8e50*/  BSYNC B1 ;  /* 0x0000000000017941 */ /* 0x000fea0003800000 */
.L_x_309:
[----:B------:R-:W-:Y:S01]  /*8e60*/  @!P4 IMAD R59, R59, R201, R210 ;  /* 0x000000c93b3bc224 */ /* 0x000fe200078e02d2 */
[----:B------:R-:W-:Y:S04]  /*8e70*/  BSSY B1, `(.L_x_311) ;  /* 0x0000006000017945 */ /* 0x000fe80003800000 */
[----:B------:R0:W-:Y:S01]  /*8e80*/  @!P4 STG.E.U8 desc[UR54][R8.64+0x81], R59 ;  /* 0x0000813b0800c986 */ /* 0x0001e2000c101136 */
[----:B------:R-:W-:Y:S05]  /*8e90*/  @P5 BRA `(.L_x_312) ;  /* 0x00000000000c5947 */ /* 0x000fea0003800000 */
[----:B------:R-:W4:Y:S02]  /*8ea0*/  LDG.E.U8 R202, desc[UR54][R196.64+0x88] ;  /* 0x00008836c4ca7981 */ /* 0x000f24000c1e1100 */
[----:B----4-:R-:W-:-:S05]  /*8eb0*/  PRMT R5, R202, 0x8880, RZ ;  /* 0x00008880ca057816 */ /* 0x010fca00000000ff */
[----:B------:R-:W-:-:S07]  /*8ec0*/  IMAD R210, R5, R200, RZ ;  /* 0x000000c805d27224 */ /* 0x000fce00078e02ff */
.L_x_312:
[----:B------:R-:W-:Y:S05]  /*8ed0*/  BSYNC B1 ;  /* 0x0000000000017941 */ /* 0x000fea0003800000 */
.L_x_311:
        /* <DEDUP_REMOVED lines=9> */
.L_x_314:
[----:B------:R-:W-:Y:S05]  /*8f70*/  BSYNC B1 ;  /* 0x0000000000017941 */ /* 0x000fea0003800000 */
.L_x_313:
[----:B------:R-:W-:Y:S01]  /*8f80*/  @!P4 IMAD R61, R61, R201, R210 ;  /* 0x000000c93d3dc224 */ /* 0x000fe200078e02d2 */
[----:B------:R-:W-:Y:S04]  /*8f90*/  BSSY B1, `(.L_x_315) ;  /* 0x0000006000017945 */ /* 0x000fe80003800000 */
[----:B------:R0:W-:Y:S01]  /*8fa0*/  @!P4 STG.E.U8 desc[UR54][R10.64+0x89], R61 ;  /* 0x0000893d0a00c986 */ /* 0x0001e2000c101136 */
[----:B------:R-:W-:Y:S05]  /*8fb0*/  @P5 BRA `(.L_x_316) ;  /* 0x00000000000c5947 */ /* 0x000fea0003800000 */
[----:B------:R-:W4:Y:S02]  /*8fc0*/  LDG.E.U8 R202, desc[UR54][R6.64+0x88] ;  /* 0x0000883606ca7981 */ /* 0x000f24000c1e1100 */
[----:B----4-:R-:W-:-:S05]  /*8fd0*/  PRMT R5, R202, 0x8880, RZ ;  /* 0x00008880ca057816 */ /* 0x010fca00000000ff */
[----:B------:R-:W-:-:S07]  /*8fe0*/  IMAD R210, R5, R200, RZ ;  /* 0x000000c805d27224 */ /* 0x000fce00078e02ff */
.L_x_316:
[----:B------:R-:W-:Y:S05]  /*8ff0*/  BSYNC B1 ;  /* 0x0000000000017941 */ /* 0x000fea0003800000 */
.L_x_315:
        /* <DEDUP_REMOVED lines=9> */
.L_x_318:
[----:B------:R-:W-:Y:S05]  /*9090*/  BSYNC B1 ;  /* 0x0000000000017941 */ /* 0x000fea0003800000 */
.L_x_317:
[----:B------:R-:W-:Y:S01]  /*90a0*/  @!P4 IMAD R63, R63, R201, R210 ;  /* 0x000000c93f3fc224 */ /* 0x000fe200078e02d2 */
[----:B------:R-:W-:Y:S04]  /*90b0*/  BSSY B1, `(.L_x_319) ;  /* 0x0000006000017945 */ /* 0x000fe80003800000 */
[----:B------:R0:W-:Y:S01]  /*90c0*/  @!P4 STG.E.U8 desc[UR54][R8.64+0x89], R63 ;  /* 0x0000893f0800c986 */ /* 0x0001e2000c101136 */
[----:B------:R-:W-:Y:S05]  /*90d0*/  @P5 BRA `(.L_x_320) ;  /* 0x00000000000c5947 */ /* 0x000fea0003800000 */
[----:B------:R-:W4:Y:S02]  /*90e0*/  LDG.E.U8 R202, desc[UR54][R204.64+0x90] ;  /* 0x00009036ccca7981 */ /* 0x000f24000c1e1100 */
[----:B----4-:R-:W-:-:S05]  /*90f0*/  PRMT R5, R202, 0x8880, RZ ;  /* 0x00008880ca057816 */ /* 0x010fca00000000ff */
[----:B------:R-:W-:-:S07]  /*9100*/  IMAD R210, R5, R200, RZ ;  /* 0x000000c805d27224 */ /* 0x000fce00078e02ff */
.L_x_320:
[----:B------:R-:W-:Y:S05]  /*9110*/  BSYNC B1 ;  /* 0x0000000000017941 */ /* 0x000fea0003800000 */
.L_x_319:
        /* <DEDUP_REMOVED lines=9> */
.L_x_322:
[----:B------:R-:W-:Y:S05]  /*91b0*/  BSYNC B1 ;  /* 0x0000000000017941 */ /* 0x000fea0003800000 */
.L_x_321:
[----:B------:R-:W-:Y:S01]  /*91c0*/  @!P4 IMAD R49, R49, R201, R210 ;  /* 0x000000c93131c224 */ /* 0x000fe200078e02d2 */
[----:B------:R-:W-:Y:S04]  /*91d0*/  BSSY B1, `(.L_x_323) ;  /* 0x0000006000017945 */ /* 0x000fe80003800000 */
[----:B------:R0:W-:Y:S01]  /*91e0*/  @!P4 STG.E.U8 desc[UR54][R14.64+0x91], R49 ;  /* 0x000091310e00c986 */ /* 0x0001e2000c101136 */
[----:B------:R-:W-:Y:S05]  /*91f0*/  @P5 BRA `(.L_x_324) ;  /* 0x00000000000c5947 */ /* 0x000fea0003800000 */
[----:B------:R-:W4:Y:S02]  /*9200*/  LDG.E.U8 R202, desc[UR54][R192.64+0x90] ;  /* 0x00009036c0ca7981 */ /* 0x000f24000c1e1100 */
[----:B----4-:R-:W-:-:S05]  /*9210*/  PRMT R5, R202, 0x8880, RZ ;  /* 0x00008880ca057816 */ /* 0x010fca00000000ff */
[----:B------:R-:W-:-:S07]  /*9220*/  IMAD R210, R5, R200, RZ ;  /* 0x000000c805d27224 */ /* 0x000fce00078e02ff */
.L_x_324:
[----:B------:R-:W-:Y:S05]  /*9230*/  BSYNC B1 ;  /* 0x0000000000017941 */ /* 0x000fea0003800000 */
.L_x_323:
        /* <DEDUP_REMOVED lines=9> */
.L_x_326:
[----:B------:R-:W-:Y:S05]  /*92d0*/  BSYNC B1 ;  /* 0x0000000000017941 */ /* 0x000fea0003800000 */
.L_x_325:
[----:B------:R-:W-:Y:S01]  /*92e0*/  @!P4 IMAD R51, R51, R201, R210 ;  /* 0x000000c93333c224 */ /* 0x000fe200078e02d2 */
[----:B------:R-:W-:Y:S04]  /*92f0*/  BSSY B1, `(.L_x_327) ;  /* 0x0000006000017945 */ /* 0x000fe80003800000 */
[----:B------:R0:W-:Y:S01]  /*9300*/  @!P4 STG.E.U8 desc[UR54][R12.64+0x91], R51 ;  /* 0x000091330c00c986 */ /* 0x0001e2000c101136 */
[----:B------:R-:W-:Y:S05]  /*9310*/  @P5 BRA `(.L_x_328) ;  /* 0x00000000000c5947 */ /* 0x000fea0003800000 */
[----:B------:R-:W4:Y:S02]  /*9320*/  LDG.E.U8 R202, desc[UR54][R204.64+0x98] ;  /* 0x00009836ccca7981 */ /* 0x000f24000c1e1100 */
[----:B----4-:R-:W-:-:S05]  /*9330*/  PRMT R5, R202, 0x8880, RZ ;  /* 0x00008880ca057816 */ /* 0x010fca00000000ff */
[----:B------:R-:W-:-:S07]  /*9340*/  IMAD R210, R5, R200, RZ ;  /* 0x000000c805d27224 */ /* 0x000fce00078e02ff */
.L_x_328:
[----:B------:R-:W-:Y:S05]  /*9350*/  BSYNC B1 ;  /* 0x0000000000017941 */ /* 0x000fea0003800000 */
.L_x_327:
        /* <DEDUP_REMOVED lines=9> */
.L_x_330:
[----:B------:R-:W-:Y:S05]  /*93f0*/  BSYNC B1 ;  /* 0x0000000000017941 */ /* 0x000fea0003800000 */
.L_x_329:
[----:B------:R-:W-:Y:S01]  /*9400*/  @!P4 IMAD R53, R53, R201, R210 ;  /* 0x000000c93535c224 */ /* 0x000fe200078e02d2 */
[----:B------:R-:W-:Y:S04]  /*9410*/  BSSY B1, `(.L_x_331) ;  /* 0x0000006000017945 */ /* 0x000fe80003800000 */
[----:B------:R0:W-:Y:S01]  /*9420*/  @!P4 STG.E.U8 desc[UR54][R14.64+0x99], R53 ;  /* 0x000099350e00c986 */ /* 0x0001e2000c101136 */
[----:B------:R-:W-:Y:S05]  /*9430*/  @P5 BRA `(.L_x_332) ;  /* 0x00000000000c5947 */ /* 0x000fea0003800000 */
[----:B------:R-:W4:Y:S02]  /*9440*/  LDG.E.U8 R202, desc[UR54][R192.64+0x98] ;  /* 0x00009836c0ca7981 */ /* 0x000f24000c1e1100 */
[----:B----4-:R-:W-:-:S05]  /*9450*/  PRMT R5, R202, 0x8880, RZ ;  /* 0x00008880ca057816 */ /* 0x010fca00000000ff */
[----:B------:R-:W-:-:S07]  /*9460*/  IMAD R210, R5, R200, RZ ;  /* 0x000000c805d27224 */ /* 0x000fce00078e02ff */
.L_x_332:
[----:B------:R-:W-:Y:S05]  /*9470*/  BSYNC B1 ;  /* 0x0000000000017941 */ /* 0x000fea0003800000 */
.L_x_331:
        /* <DEDUP_REMOVED lines=9> */
.L_x_334:
[----:B------:R-:W-:Y:S05]  /*9510*/  BSYNC B1 ;  /* 0x0000000000017941 */ /* 0x000fea0003800000 */
.L_x_333:
[----:B------:R-:W-:Y:S01]  /*9520*/  @!P4 IMAD R55, R55, R201, R210 ;  /* 0x000000c93737c224 */ /* 0x000fe200078e02d2 */
[----:B------:R-:W-:Y:S04]  /*9530*/  BSSY B1, `(.L_x_335) ;  /* 0x0000006000017945 */ /* 0x000fe80003800000 */
[----:B------:R0:W-:Y:S01]  /*9540*/  @!P4 STG.E.U8 desc[UR54][R12.64+0x99], R55 ;  /* 0x000099370c00c986 */ /* 0x0001e2000c101136 */
[----:B------:R-:W-:Y:S05]  /*9550*/  @P5 BRA `(.L_x_336) ;  /* 0x00000000000c5947 */ /* 0x000fea0003800000 */
[----:B------:R-:W4:Y:S02]  /*9560*/  LDG.E.U8 R202, desc[UR54][R196.64+0x90] ;  /* 0x00009036c4ca7981 */ /* 0x000f24000c1e1100 */
[----:B----4-:R-:W-:-:S05]  /*9570*/  PRMT R5, R202, 0x8880, RZ ;  /* 0x00008880ca057816 */ /* 0x010fca00000000ff */
[----:B------:R-:W-:-:S07]  /*9580*/  IMAD R210, R5, R200, RZ ;  /* 0x000000c805d27224 */ /* 0x000fce00078e02ff */
.L_x_336:
[----:B------:R-:W-:Y:S05]  /*9590*/  BSYNC B1 ;  /* 0x0000000000017941 */ /* 0x000fea0003800000 */
.L_x_335:
        /* <DEDUP_REMOVED lines=9> */
.L_x_338:
[----:B------:R-:W-:Y:S05]  /*9630*/  BSYNC B1 ;  /* 0x0000000000017941 */ /* 0x000fea0003800000 */
.L_x_337:
[----:B------:R-:W-:Y:S01]  /*9640*/  @!P4 IMAD R41, R41, R201, R210 ;  /* 0x000000c92929c224 */ /* 0x000fe200078e02d2 */
[----:B------:R-:W-:Y:S04]  /*9650*/  BSSY B1, `(.L_x_339) ;  /* 0x0000006000017945 */ /* 0x000fe80003800000 */
[----:B------:R0:W-:Y:S01]  /*9660*/  @!P4 STG.E.U8 desc[UR54][R10.64+0x91], R41 ;  /* 0x000091290a00c986 */ /* 0x0001e2000c101136 */
[----:B------:R-:W-:Y:S05]  /*9670*/  @P5 BRA `(.L_x_340) ;  /* 0x00000000000c5947 */ /* 0x000fea0003800000 */
[----:B------:R-:W4:Y:S02]  /*9680*/  LDG.E.U8 R202, desc[UR54][R6.64+0x90] ;  /* 0x0000903606ca7981 */ /* 0x000f24000c1e1100 */
[----:B----4-:R-:W-:-:S05]  /*9690*/  PRMT R5, R202, 0x8880, RZ ;  /* 0x00008880ca057816 */ /* 0x010fca00000000ff */
[----:B------:R-:W-:-:S07]  /*96a0*/  IMAD R210, R5, R200, RZ ;  /* 0x000000c805d27224 */ /* 0x000fce00078e02ff */
.L_x_340:
[----:B------:R-:W-:Y:S05]  /*96b0*/  BSYNC B1 ;  /* 0x0000000000017941 */ /* 0x000fea0003800000 */
.L_x_339:
        /* <DEDUP_REMOVED lines=9> */
.L_x_342:
[----:B------:R-:W-:Y:S05]  /*9750*/  BSYNC B1 ;  /* 0x0000000000017941 */ /* 0x000fea0003800000 */
.L_x_341:
[----:B------:R-:W-:Y:S01]  /*9760*/  @!P4 IMAD R43, R43, R201, R210 ;  /* 0x000000c92b2bc224 */ /* 0x000fe200078e02d2 */
[----:B------:R-:W-:Y:S04]  /*9770*/  BSSY B1, `(.L_x_343) ;  /* 0x0000006000017945 */ /* 0x000fe80003800000 */
[----:B------:R0:W-:Y:S01]  /*9780*/  @!P4 STG.E.U8 desc[UR54][R8.64+0x91], R43 ;  /* 0x0000912b0800c986 */ /* 0x0001e2000c101136 */
[----:B------:R-:W-:Y:S05]  /*9790*/  @P5 BRA `(.L_x_344) ;  /* 0x00000000000c5947 */ /* 0x000fea0003800000 */
[----:B------:R-:W4:Y:S02]  /*97a0*/  LDG.E.U8 R202, desc[UR54][R196.64+0x98] ;  /* 0x00009836c4ca7981 */ /* 0x000f24000c1e1100 */
[----:B----4-:R-:W-:-:S05]  /*97b0*/  PRMT R5, R202, 0x8880, RZ ;  /* 0x00008880ca057816 */ /* 0x010fca00000000ff */
[----:B------:R-:W-:-:S07]  /*97c0*/  IMAD R210, R5, R200, RZ ;  /* 0x000000c805d27224 */ /* 0x000fce00078e02ff */
.L_x_344:
[----:B------:R-:W-:Y:S05]  /*97d0*/  BSYNC B1 ;  /* 0x0000000000017941 */ /* 0x000fea0003800000 */
.L_x_343:
        /* <DEDUP_REMOVED lines=9> */
.L_x_346:
[----:B------:R-:W-:Y:S05]  /*9870*/  BSYNC B1 ;  /* 0x0000000000017941 */ /* 0x000fea0003800000 */
.L_x_345:
[----:B------:R-:W-:Y:S01]  /*9880*/  @!P4 IMAD R45, R45, R201, R210 ;  /* 0x000000c92d2dc224 */ /* 0x000fe200078e02d2 */
[----:B------:R-:W-:Y:S04]  /*9890*/  BSSY B1, `(.L_x_347) ;  /* 0x0000006000017945 */ /* 0x000fe80003800000 */
[----:B------:R0:W-:Y:S01]  /*98a0*/  @!P4 STG.E.U8 desc[UR54][R10.64+0x99], R45 ;  /* 0x0000992d0a00c986 */ /* 0x0001e2000c101136 */
[----:B------:R-:W-:Y:S05]  /*98b0*/  @P5 BRA `(.L_x_348) ;  /* 0x00000000000c5947 */ /* 0x000fea0003800000 */
[----:B------:R-:W4:Y:S02]  /*98c0*/  LDG.E.U8 R202, desc[UR54][R6.64+0x98] ;  /* 0x0000983606ca7981 */ /* 0x000f24000c1e1100 */
[----:B----4-:R-:W-:-:S05]  /*98d0*/  PRMT R5, R202, 0x8880, RZ ;  /* 0x00008880ca057816 */ /* 0x010fca00000000ff */
[----:B------:R-:W-:-:S07]  /*98e0*/  IMAD R210, R5, R200, RZ ;  /* 0x000000c805d27224 */ /* 0x000fce00078e02ff */
.L_x_348:
[----:B------:R-:W-:Y:S05]  /*98f0*/  BSYNC B1 ;  /* 0x0000000000017941 */ /* 0x000fea0003800000 */
.L_x_347:
        /* <DEDUP_REMOVED lines=9> */
.L_x_350:
[----:B------:R-:W-:Y:S05]  /*9990*/  BSYNC B1 ;  /* 0x0000000000017941 */ /* 0x000fea0003800000 */
.L_x_349:
[----:B------:R-:W-:Y:S01]  /*99a0*/  @!P4 IMAD R47, R47, R201, R210 ;  /* 0x000000c92f2fc224 */ /* 0x000fe200078e02d2 */
[----:B------:R-:W-:Y:S04]  /*99b0*/  BSSY B1, `(.L_x_351) ;  /* 0x0000006000017945 */ /* 0x000fe80003800000 */
[----:B------:R0:W-:Y:S01]  /*99c0*/  @!P4 STG.E.U8 desc[UR54][R8.64+0x99], R47 ;  /* 0x0000992f0800c986 */ /* 0x0001e2000c101136 */
[----:B------:R-:W-:Y:S05]  /*99d0*/  @P5 BRA `(.L_x_352) ;  /* 0x00000000000c5947 */ /* 0x000fea0003800000 */
[----:B------:R-:W4:Y:S02]  /*99e0*/  LDG.E.U8 R202, desc[UR54][R204.64+0xa0] ;  /* 0x0000a036ccca7981 */ /* 0x000f24000c1e1100 */
[----:B----4-:R-:W-:-:S05]  /*99f0*/  PRMT R5, R202, 0x8880, RZ ;  /* 0x00008880ca057816 */ /* 0x010fca00000000ff */
[----:B------:R-:W-:-:S07]  /*9a00*/  IMAD R210, R5, R200, RZ ;  /* 0x000000c805d27224 */ /* 0x000fce00078e02ff */
.L_x_352:
[----:B------:R-:W-:Y:S05]  /*9a10*/  BSYNC B1 ;  /* 0x0000000000017941 */ /* 0x000fea0003800000 */
.L_x_351:
        /* <DEDUP_REMOVED lines=9> */
.L_x_354:
[----:B------:R-:W-:Y:S05]  /*9ab0*/  BSYNC B1 ;  /* 0x0000000000017941 */ /* 0x000fea0003800000 */
.L_x_353:
[----:B------:R-:W-:Y:S01]  /*9ac0*/  @!P4 IMAD R33, R33, R201, R210 ;  /* 0x000000c92121c224 */ /* 0x000fe200078e02d2 */
[----:B------:R-:W-:Y:S04]  /*9ad0*/  BSSY B1, `(.L_x_355) ;  /* 0x0000006000017945 */ /* 0x000fe80003800000 */
[----:B------:R0:W-:Y:S01]  /*9ae0*/  @!P4 STG.E.U8 desc[UR54][R14.64+0xa1], R33 ;  /* 0x0000a1210e00c986 */ /* 0x0001e2000c101136 */
[----:B------:R-:W-:Y:S05]  /*9af0*/  @P5 BRA `(.L_x_356) ;  /* 0x00000000000c5947 */ /* 0x000fea0003800000 */
[----:B------:R-:W4:Y:S02]  /*9b00*/  LDG.E.U8 R202, desc[UR54][R192.64+0xa0] ;  /* 0x0000a036c0ca7981 */ /* 0x000f24000c1e1100 */
[----:B----4-:R-:W-:-:S05]  /*9b10*/  PRMT R5, R202, 0x8880, RZ ;  /* 0x00008880ca057816 */ /* 0x010fca00000000ff */
[----:B------:R-:W-:-:S07]  /*9b20*/  IMAD R210, R5, R200, RZ ;  /* 0x000000c805d27224 */ /* 0x000fce00078e02ff */
.L_x_356:
[----:B------:R-:W-:Y:S05]  /*9b30*/  BSYNC B1 ;  /* 0x0000000000017941 */ /* 0x000fea0003800000 */
.L_x_355:
[----:B------:R-:W-:Y:S01]  /*9b40*/  ISETP.LT.OR P4, PT, R22, 0xa2, !P0 ;  /* 0x000000a21600780c */ /* 0x000fe20004781670 */
[----:B----4-:R-:W-:Y:S01]  /*9b50*/  @!P5 IMAD R5, R34, R201, R210 ;  /* 0x000000c92205d224 */ /* 0x010fe200078e02d2 */
[----:B------:R-:W-:Y:S04]  /*9b60*/  BSSY B1, `(.L_x_357) ;  /* 0x0000008000017945 */ /* 0x000fe80003800000 */
[----:B------:R4:W-:Y:S01]  /*9b70*/  @!P5 STG.E.U8 desc[UR54][R12.64+0xa0], R5 ;  /* 0x0000a0050c00d986 */ /* 0x0009e2000c101136 */
[C---:B------:R-:W-:Y:S02]  /*9b80*/  ISETP.LT.OR P5, PT, R22.reuse, 0xa9, !P3 ;  /* 0x000000a91600780c */ /* 0x040fe40005fa1670 */
[----:B------:R-:W-:-:S04]  /*9b90*/  ISETP.LT.OR P3, PT, R22, 0xaa, !P3 ;  /* 0x000000aa1600780c */ /* 0x000fc80005f61670 */
[----:B------:R-:W-:Y:S09]  /*9ba0*/  @P4 BRA `(.L_x_358) ;  /* 0x00000000000c4947 */ /* 0x000ff20003800000 */
[----:B------:R-:W4:Y:S02]  /*9bb0*/  LDG.E.U8 R202, desc[UR54][R192.64+0xa1] ;  /* 0x0000a136c0ca7981 */ /* 0x000f24000c1e1100 */
[----:B----4-:R-:W-:-:S05]  /*9bc0*/  PRMT R5, R202, 0x8880, RZ ;  /* 0x00008880ca057816 */ /* 0x010fca00000000ff */
[----:B------:R-:W-:-:S07]  /*9bd0*/  IMAD R210, R5, R200, RZ ;  /* 0x000000c805d27224 */ /* 0x000fce00078e02ff */
.L_x_358:
[----:B------:R-:W-:Y:S05]  /*9be0*/  BSYNC B1 ;  /* 0x0000000000017941 */ /* 0x000fea0003800000 */
.L_x_357:
[----:B------:R-:W-:Y:S01]  /*9bf0*/  @!P4 IMAD R35, R35, R201, R210 ;  /* 0x000000c92323c224 */ /* 0x000fe200078e02d2 */
[----:B------:R-:W-:Y:S04]  /*9c00*/  BSSY B1, `(.L_x_359) ;  /* 0x0000006000017945 */ /* 0x000fe80003800000 */
[----:B------:R0:W-:Y:S01]  /*9c10*/  @!P4 STG.E.U8 desc[UR54][R12.64+0xa1], R35 ;  /* 0x0000a1230c00c986 */ /* 0x0001e2000c101136 */
[----:B------:R-:W-:Y:S05]  /*9c20*/  @P5 BRA `(.L_x_360) ;  /* 0x00000000000c5947 */ /* 0x000fea0003800000 */
[----:B------:R-:W4:Y:S02]  /*9c30*/  LDG.E.U8 R202, desc[UR54][R204.64+0xa8] ;  /* 0x0000a836ccca7981 */ /* 0x000f24000c1e1100 */
[----:B----4-:R-:W-:-:S05]  /*9c40*/  PRMT R5, R202, 0x8880, RZ ;  /* 0x00008880ca057816 */ /* 0x010fca00000000ff */
[----:B------:R-:W-:-:S07]  /*9c50*/  IMAD R210, R5, R200, RZ ;  /* 0x000000c805d27224 */ /* 0x000fce00078e02ff */
.L_x_360:
[----:B------:R-:W-:Y:S05]  /*9c60*/  BSYNC B1 ;  /* 0x0000000000017941 */ /* 0x000fea0003800000 */
.L_x_359:
[----:B----4-:R-:W-:Y:S01]  /*9c70*/  @!P5 IMAD R5, R36, R201, R210 ;  /* 0x000000c92405d224 */ /* 0x010fe200078e02d2 */
[----:B------:R-:W-:Y:S04]  /*9c80*/  BSSY B1, `(.L_x_361) ;  /* 0x0000006000017945 */ /* 0x000fe80003800000 */
[----:B------:R4:W-:Y:S01]  /*9c90*/  @!P5 STG.E.U8 desc[UR54][R14.64+0xa8], R5 ;  /* 0x0000a8050e00d986 */ /* 0x0009e2000c101136 */
[----:B------:R-:W-:Y:S05]  /*9ca0*/  @P3 BRA `(.L_x_362) ;  /* 0x00000000000c3947 */ /* 0x000fea0003800000 */
[----:B------:R-:W4:Y:S02]  /*9cb0*/  LDG.E.U8 R202, desc[UR54][R204.64+0xa9] ;  /* 0x0000a936ccca7981 */ /* 0x000f24000c1e1100 */
[----:B----4-:R-:W-:-:S05]  /*9cc0*/  PRMT R5, R202, 0x8880, RZ ;  /* 0x00008880ca057816 */ /* 0x010fca00000000ff */
[----:B------:R-:W-:-:S07]  /*9cd0*/  IMAD R210, R5, R200, RZ ;  /* 0x000000c805d27224 */ /* 0x000fce00078e02ff */
.L_x_362:
[----:B------:R-:W-:Y:S05]  /*9ce0*/  BSYNC B1 ;  /* 0x0000000000017941 */ /* 0x000fea0003800000 */
.L_x_361:
[C---:B------:R-:W-:Y:S01]  /*9cf0*/  ISETP.LT.OR P4, PT, R22.reuse, 0xa9, !P0 ;  /* 0x000000a91600780c */ /* 0x040fe20004781670 */
[----:B------:R-:W-:Y:S01]  /*9d00*/  @!P3 IMAD R37, R37, R201, R210 ;  /* 0x000000c92525b224 */ /* 0x000fe200078e02d2 */
[----:B------:R-:W-:Y:S01]  /*9d10*/  BSSY B1, `(.L_x_363) ;  /* 0x0000009000017945 */ /* 0x000fe20003800000 */
[C---:B------:R-:W-:Y:S02]  /*9d20*/  ISETP.LT.OR P0, PT, R22.reuse, 0xaa, !P0 ;  /* 0x000000aa1600780c */ /* 0x040fe40004701670 */
[C---:B------:R-:W-:Y:S01]  /*9d30*/  ISETP.LT.OR P5, PT, R22.reuse, 0xa1, !P1 ;  /* 0x000000a11600780c */ /* 0x040fe20004fa1670 */
[----:B------:R0:W-:Y:S01]  /*9d40*/  @!P3 STG.E.U8 desc[UR54][R14.64+0xa9], R37 ;  /* 0x0000a9250e00b986 */ /* 0x0001e2000c101136 */
[----:B------:R-:W-:-:S06]  /*9d50*/  ISETP.LT.OR P3, PT, R22, 0xa2, !P1 ;  /* 0x000000a21600780c */ /* 0x000fcc0004f61670 */
[----:B------:R-:W-:Y:S07]  /*9d60*/  @P4 BRA `(.L_x_364) ;  /* 0x00000000000c4947 */ /* 0x000fee0003800000 */
[----:B------:R-:W4:Y:S02]  /*9d70*/  LDG.E.U8 R202, desc[UR54][R192.64+0xa8] ;  /* 0x0000a836c0ca7981 */ /* 0x000f24000c1e1100 */
[----:B----4-:R-:W-:-:S05]  /*9d80*/  PRMT R5, R202, 0x8880, RZ ;  /* 0x00008880ca057816 */ /* 0x010fca00000000ff */
[----:B------:R-:W-:-:S07]  /*9d90*/  IMAD R210, R5, R200, RZ ;  /* 0x000000c805d27224 */ /* 0x000fce00078e02ff */
.L_x_364:
[----:B------:R-:W-:Y:S05]  /*9da0*/  BSYNC B1 ;  /* 0x0000000000017941 */ /* 0x000fea0003800000 */
.L_x_363:
[----:B----4-:R-:W-:Y:S01]  /*9db0*/  @!P4 IMAD R5, R38, R201, R210 ;  /* 0x000000c92605c224 */ /* 0x010fe200078e02d2 */
[----:B------:R-:W-:Y:S04]  /*9dc0*/  BSSY B1, `(.L_x_365) ;  /* 0x0000006000017945 */ /* 0x000fe80003800000 */
[----:B------:R4:W-:Y:S01]  /*9dd0*/  @!P4 STG.E.U8 desc[UR54][R12.64+0xa8], R5 ;  /* 0x0000a8050c00c986 */ /* 0x0009e2000c101136 */
[----:B------:R-:W-:Y:S05]  /*9de0*/  @P0 BRA `(.L_x_366) ;  /* 0x00000000000c0947 */ /* 0x000fea0003800000 */
[----:B------:R-:W4:Y:S02]  /*9df0*/  LDG.E.U8 R202, desc[UR54][R192.64+0xa9] ;  /* 0x0000a936c0ca7981 */ /* 0x000f24000c1e1100 */
[----:B----4-:R-:W-:-:S05]  /*9e00*/  PRMT R5, R202, 0x8880, RZ ;  /* 0x00008880ca057816 */ /* 0x010fca00000000ff */
[----:B------:R-:W-:-:S07]  /*9e10*/  IMAD R210, R5, R200, RZ ;  /* 0x000000c805d27224 */ /* 0x000fce00078e02ff */
.L_x_366:
[----:B------:R-:W-:Y:S05]  /*9e20*/  BSYNC B1 ;  /* 0x0000000000017941 */ /* 0x000fea0003800000 */
.L_x_365:
[----:B------:R-:W-:Y:S01]  /*9e30*/  @!P0 IMAD R39, R39, R201, R210 ;  /* 0x000000c927278224 */ /* 0x000fe200078e02d2 */
[----:B------:R-:W-:Y:S04]  /*9e40*/  BSSY B1, `(.L_x_367) ;  /* 0x0000006000017945 */ /* 0x000fe80003800000 */
[----:B------:R0:W-:Y:S01]  /*9e50*/  @!P0 STG.E.U8 desc[UR54][R12.64+0xa9], R39 ;  /* 0x0000a9270c008986 */ /* 0x0001e2000c101136 */
[----:B------:R-:W-:Y:S05]  /*9e60*/  @P5 BRA `(.L_x_368) ;  /* 0x00000000000c5947 */ /* 0x000fea0003800000 */
[----:B------:R-:W4:Y:S02]  /*9e70*/  LDG.E.U8 R202, desc[UR54][R196.64+0xa0] ;  /* 0x0000a036c4ca7981 */ /* 0x000f24000c1e1100 */
[----:B----4-:R-:W-:-:S05]  /*9e80*/  PRMT R5, R202, 0x8880, RZ ;  /* 0x00008880ca057816 */ /* 0x010fca00000000ff */
[----:B------:R-:W-:-:S07]  /*9e90*/  IMAD R210, R5, R200, RZ ;  /* 0x000000c805d27224 */ /* 0x000fce00078e02ff */
.L_x_368:
[----:B------:R-:W-:Y:S05]  /*9ea0*/  BSYNC B1 ;  /* 0x0000000000017941 */ /* 0x000fea0003800000 */
.L_x_367:
[----:B----4-:R-:W-:Y:S01]  /*9eb0*/  @!P5 IMAD R5, R24, R201, R210 ;  /* 0x000000c91805d224 */ /* 0x010fe200078e02d2 */
[----:B------:R-:W-:Y:S04]  /*9ec0*/  BSSY B1, `(.L_x_369) ;  /* 0x0000006000017945 */ /* 0x000fe80003800000 */
[----:B------:R4:W-:Y:S01]  /*9ed0*/  @!P5 STG.E.U8 desc[UR54][R10.64+0xa0], R5 ;  /* 0x0000a0050a00d986 */ /* 0x0009e2000c101136 */
[----:B------:R-:W-:Y:S05]  /*9ee0*/  @P3 BRA `(.L_x_370) ;  /* 0x00000000000c3947 */ /* 0x000fea0003800000 */
[----:B------:R-:W4:Y:S02]  /*9ef0*/  LDG.E.U8 R202, desc[UR54][R196.64+0xa1] ;  /* 0x0000a136c4ca7981 */ /* 0x000f24000c1e1100 */
[----:B----4-:R-:W-:-:S05]  /*9f00*/  PRMT R5, R202, 0x8880, RZ ;  /* 0x00008880ca057816 */ /* 0x010fca00000000ff */
[----:B------:R-:W-:-:S07]  /*9f10*/  IMAD R210, R5, R200, RZ ;  /* 0x000000c805d27224 */ /* 0x000fce00078e02ff */
.L_x_370:
[----:B------:R-:W-:Y:S05]  /*9f20*/  BSYNC B1 ;  /* 0x0000000000017941 */ /* 0x000fea0003800000 */
.L_x_369:
[C---:B------:R-:W-:Y:S01]  /*9f30*/  ISETP.LT.OR P4, PT, R22.reuse, 0xa1, !P2 ;  /* 0x000000a11600780c */ /* 0x040fe20005781670 */
[----:B------:R-:W-:Y:S01]  /*9f40*/  @!P3 IMAD R25, R25, R201, R210 ;  /* 0x000000c91919b224 */ /* 0x000fe200078e02d2 */
[----:B------:R-:W-:Y:S01]  /*9f50*/  BSSY B1, `(.L_x_371) ;  /* 0x000000a000017945 */ /* 0x000fe20003800000 */
[C---:B------:R-:W-:Y:S02]  /*9f60*/  ISETP.LT.OR P0, PT, R22.reuse, 0xa2, !P2 ;  /* 0x000000a21600780c */ /* 0x040fe40005701670 */
[C---:B------:R-:W-:Y:S01]  /*9f70*/  ISETP.LT.OR P5, PT, R22.reuse, 0xa9, !P2 ;  /* 0x000000a91600780c */ /* 0x040fe200057a1670 */
[----:B------:R0:W-:Y:S01]  /*9f80*/  @!P3 STG.E.U8 desc[UR54][R10.64+0xa1], R25 ;  /* 0x0000a1190a00b986 */ /* 0x0001e2000c101136 */
[C---:B------:R-:W-:Y:S02]  /*9f90*/  ISETP.LT.OR P3, PT, R22.reuse, 0xa9, !P1 ;  /* 0x000000a91600780c */ /* 0x040fe40004f61670 */
[----:B------:R-:W-:-:S04]  /*9fa0*/  ISETP.LT.OR P1, PT, R22, 0xaa, !P1 ;  /* 0x000000aa1600780c */ /* 0x000fc80004f21670 */
[----:B------:R-:W-:Y:S09]  /*9fb0*/  @P4 BRA `(.L_x_372) ;  /* 0x00000000000c4947 */ /* 0x000ff20003800000 */
[----:B------:R-:W4:Y:S02]  /*9fc0*/  LDG.E.U8 R202, desc[UR54][R6.64+0xa0] ;  /* 0x0000a03606ca7981 */ /* 0x000f24000c1e1100 */
[----:B----4-:R-:W-:-:S05]  /*9fd0*/  PRMT R5, R202, 0x8880, RZ ;  /* 0x00008880ca057816 */ /* 0x010fca00000000ff */
[----:B------:R-:W-:-:S07]  /*9fe0*/  IMAD R210, R5, R200, RZ ;  /* 0x000000c805d27224 */ /* 0x000fce00078e02ff */
.L_x_372:
[----:B------:R-:W-:Y:S05]  /*9ff0*/  BSYNC B1 ;  /* 0x0000000000017941 */ /* 0x000fea0003800000 */
.L_x_371:
[----:B----4-:R-:W-:Y:S01]  /*a000*/  @!P4 IMAD R5, R26, R201, R210 ;  /* 0x000000c91a05c224 */ /* 0x010fe200078e02d2 */
[----:B------:R-:W-:Y:S04]  /*a010*/  BSSY B1, `(.L_x_373) ;  /* 0x0000006000017945 */ /* 0x000fe80003800000 */
[----:B------:R4:W-:Y:S01]  /*a020*/  @!P4 STG.E.U8 desc[UR54][R8.64+0xa0], R5 ;  /* 0x0000a0050800c986 */ /* 0x0009e2000c101136 */
[----:B------:R-:W-:Y:S05]  /*a030*/  @P0 BRA `(.L_x_374) ;  /* 0x00000000000c0947 */ /* 0x000fea0003800000 */
[----:B------:R-:W4:Y:S02]  /*a040*/  LDG.E.U8 R202, desc[UR54][R6.64+0xa1] ;  /* 0x0000a13606ca7981 */ /* 0x000f24000c1e1100 */
[----:B----4-:R-:W-:-:S05]  /*a050*/  PRMT R5, R202, 0x8880, RZ ;  /* 0x00008880ca057816 */ /* 0x010fca00000000ff */
[----:B------:R-:W-:-:S07]  /*a060*/  IMAD R210, R5, R200, RZ ;  /* 0x000000c805d27224 */ /* 0x000fce00078e02ff */
.L_x_374:
[----:B------:R-:W-:Y:S05]  /*a070*/  BSYNC B1 ;  /* 0x0000000000017941 */ /* 0x000fea0003800000 */
.L_x_373:
[----:B------:R-:W-:Y:S01]  /*a080*/  @!P0 IMAD R27, R27, R201, R210 ;  /* 0x000000c91b1b8224 */ /* 0x000fe200078e02d2 */
[----:B------:R-:W-:Y:S04]  /*a090*/  BSSY B1, `(.L_x_375) ;  /* 0x0000006000017945 */ /* 0x000fe80003800000 */
[----:B------:R0:W-:Y:S01]  /*a0a0*/  @!P0 STG.E.U8 desc[UR54][R8.64+0xa1], R27 ;  /* 0x0000a11b08008986 */ /* 0x0001e2000c101136 */
[----:B------:R-:W-:Y:S05]  /*a0b0*/  @P3 BRA `(.L_x_376) ;  /* 0x00000000000c3947 */ /* 0x000fea0003800000 */
[----:B------:R-:W4:Y:S02]  /*a0c0*/  LDG.E.U8 R202, desc[UR54][R196.64+0xa8] ;  /* 0x0000a836c4ca7981 */ /* 0x000f24000c1e1100 */
[----:B----4-:R-:W-:-:S05]  /*a0d0*/  PRMT R5, R202, 0x8880, RZ ;  /* 0x00008880ca057816 */ /* 0x010fca00000000ff */
[----:B------:R-:W-:-:S07]  /*a0e0*/  IMAD R210, R5, R200, RZ ;  /* 0x000000c805d27224 */ /* 0x000fce00078e02ff */
.L_x_376:
[----:B------:R-:W-:Y:S05]  /*a0f0*/  BSYNC B1 ;  /* 0x0000000000017941 */ /* 0x000fea0003800000 */
.L_x_375:
[----:B----4-:R-:W-:Y:S01]  /*a100*/  @!P3 IMAD R5, R28, R201, R210 ;  /* 0x000000c91c05b224 */ /* 0x010fe200078e02d2 */
[----:B------:R-:W-:Y:S04]  /*a110*/  BSSY B1, `(.L_x_377) ;  /* 0x0000006000017945 */ /* 0x000fe80003800000 */
[----:B------:R4:W-:Y:S01]  /*a120*/  @!P3 STG.E.U8 desc[UR54][R10.64+0xa8], R5 ;  /* 0x0000a8050a00b986 */ /* 0x0009e2000c101136 */
[----:B------:R-:W-:Y:S05]  /*a130*/  @P1 BRA `(.L_x_378) ;  /* 0x00000000000c1947 */ /* 0x000fea0003800000 */
[----:B------:R-:W4:Y:S02]  /*a140*/  LDG.E.U8 R202, desc[UR54][R196.64+0xa9] ;  /* 0x0000a936c4ca7981 */ /* 0x000f24000c1e1100 */
[----:B----4-:R-:W-:-:S05]  /*a150*/  PRMT R5, R202, 0x8880, RZ ;  /* 0x00008880ca057816 */ /* 0x010fca00000000ff */
[----:B------:R-:W-:-:S07]  /*a160*/  IMAD R210, R5, R200, RZ ;  /* 0x000000c805d27224 */ /* 0x000fce00078e02ff */
.L_x_378:
[----:B------:R-:W-:Y:S05]  /*a170*/  BSYNC B1 ;  /* 0x0000000000017941 */ /* 0x000fea0003800000 */
.L_x_377:
[----:B------:R-:W-:Y:S01]  /*a180*/  @!P1 IMAD R29, R29, R201, R210 ;  /* 0x000000c91d1d9224 */ /* 0x000fe200078e02d2 */
[----:B------:R-:W-:Y:S04]  /*a190*/  BSSY B1, `(.L_x_379) ;  /* 0x0000006000017945 */ /* 0x000fe80003800000 */
[----:B------:R0:W-:Y:S01]  /*a1a0*/  @!P1 STG.E.U8 desc[UR54][R10.64+0xa9], R29 ;  /* 0x0000a91d0a009986 */ /* 0x0001e2000c101136 */
[----:B------:R-:W-:Y:S05]  /*a1b0*/  @P5 BRA `(.L_x_380) ;  /* 0x00000000000c5947 */ /* 0x000fea0003800000 */
[----:B------:R-:W4:Y:S02]  /*a1c0*/  LDG.E.U8 R202, desc[UR54][R6.64+0xa8] ;  /* 0x0000a83606ca7981 */ /* 0x000f24000c1e1100 */
[----:B----4-:R-:W-:-:S05]  /*a1d0*/  PRMT R5, R202, 0x8880, RZ ;  /* 0x00008880ca057816 */ /* 0x010fca00000000ff */
[----:B------:R-:W-:-:S07]  /*a1e0*/  IMAD R210, R5, R200, RZ ;  /* 0x000000c805d27224 */ /* 0x000fce00078e02ff */
.L_x_380:
[----:B------:R-:W-:Y:S05]  /*a1f0*/  BSYNC B1 ;  /* 0x0000000000017941 */ /* 0x000fea0003800000 */
.L_x_379:
[----:B----4-:R-:W-:Y:S01]  /*a200*/  @!P5 IMAD R5, R30, R201, R210 ;  /* 0x000000c91e05d224 */ /* 0x010fe200078e02d2 */
[----:B------:R-:W-:Y:S01]  /*a210*/  ISETP.LT.OR P2, PT, R22, 0xaa, !P2 ;  /* 0x000000aa1600780c */ /* 0x000fe20005741670 */
[----:B------:R-:W-:Y:S03]  /*a220*/  BSSY B1, `(.L_x_381) ;  /* 0x0000006000017945 */ /* 0x000fe60003800000 */
[----:B------:R4:W-:Y:S09]  /*a230*/  @!P5 STG.E.U8 desc[UR54][R8.64+0xa8], R5 ;  /* 0x0000a8050800d986 */ /* 0x0009f2000c101136 */
[----:B------:R-:W-:Y:S05]  /*a240*/  @P2 BRA `(.L_x_382) ;  /* 0x00000000000c2947 */ /* 0x000fea0003800000 */
[----:B------:R-:W4:Y:S02]  /*a250*/  LDG.E.U8 R202, desc[UR54][R6.64+0xa9] ;  /* 0x0000a93606ca7981 */ /* 0x000f24000c1e1100 */
[----:B----4-:R-:W-:-:S05]  /*a260*/  PRMT R5, R202, 0x8880, RZ ;  /* 0x00008880ca057816 */ /* 0x010fca00000000ff */
[----:B------:R-:W-:-:S07]  /*a270*/  IMAD R210, R5, R200, RZ ;  /* 0x000000c805d27224 */ /* 0x000fce00078e02ff */
.L_x_382:
[----:B------:R-:W-:Y:S05]  /*a280*/  BSYNC B1 ;  /* 0x0000000000017941 */ /* 0x000fea0003800000 */
.L_x_381:
[----:B------:R-:W-:Y:S01]  /*a290*/  IMAD R31, R31, R201, R210 ;  /* 0x000000c91f1f7224 */ /* 0x000fe200078e02d2 */
[----:B------:R-:W-:Y:S06]  /*a2a0*/  @P2 BRA `(.L_x_383) ;  /* 0x0000002000582947 */ /* 0x000fec0003800000 */
[----:B------:R0:W-:Y:S01]  /*a2b0*/  STG.E.U8 desc[UR54][R8.64+0xa9], R31 ;  /* 0x0000a91f08007986 */ /* 0x0001e2000c101136 */
[----:B------:R-:W-:Y:S05]  /*a2c0*/  BRA `(.L_x_383) ;  /* 0x0000002000507947 */ /* 0x000fea0003800000 */
.L_x_30:
[C---:B------:R-:W-:Y:S02]  /*a2d0*/  ISETP.GE.AND P2, PT, R0.reuse, 0x1, PT ;  /* 0x000000010000780c */ /* 0x040fe40003f46270 */
[----:B------:R-:W-:Y:S02]  /*a2e0*/  ISETP.GE.AND P3, PT, R0, 0x9, PT ;  /* 0x000000090000780c */ /* 0x000fe40003f66270 */
[C---:B------:R-:W-:Y:S02]  /*a2f0*/  ISETP.LT.OR P4, PT, R22.reuse, 0x1, !P2 ;  /* 0x000000011600780c */ /* 0x040fe40005781670 */
[C---:B------:R-:W-:Y:S02]  /*a300*/  ISETP.LT.OR P5, PT, R22.reuse, 0x2, !P2 ;  /* 0x000000021600780c */ /* 0x040fe400057a1670 */
[C---:B------:R-:W-:Y:S02]  /*a310*/  ISETP.LT.OR P0, PT, R22.reuse, 0x1, !P3 ;  /* 0x000000011600780c */ /* 0x040fe40005f01670 */
[----:B------:R-:W-:-:S07]  /*a320*/  ISETP.LT.OR P1, PT, R22, 0x2, !P3 ;  /* 0x000000021600780c */ /* 0x000fce0005f21670 */
[-C--:B------:R-:W-:Y:S02]  /*a330*/  @!P4 IMAD R5, R192, R201.reuse, RZ ;  /* 0x000000c9c005c224 */ /* 0x080fe400078e02ff */
[-C--:B------:R-:W-:Y:S02]  /*a340*/  @!P5 IMAD R193, R193, R201.reuse, RZ ;  /* 0x000000c9c1c1d224 */ /* 0x080fe400078e02ff */
[-C--:B------:R-:W-:Y:S01]  /*a350*/  @!P0 IMAD R7, R194, R201.reuse, RZ ;  /* 0x000000c9c2078224 */ /* 0x080fe200078e02ff */
[----:B------:R0:W-:Y:S01]  /*a360*/  @!P4 STG.E.U8 desc[UR54][R14.64], R5 ;  /* 0x000000050e00c986 */ /* 0x0001e2000c101136 */
[C---:B------:R-:W-:Y:S01]  /*a370*/  ISETP.LT.OR P4, PT, R22.reuse, 0x9, !P2 ;  /* 0x000000091600780c */ /* 0x040fe20005781670 */
[----:B------:R-:W-:Y:S02]  /*a380*/  @!P1 IMAD R195, R195, R201, RZ ;  /* 0x000000c9c3c39224 */ /* 0x000fe400078e02ff */
[----:B------:R-:W-:Y:S01]  /*a390*/  @!P5 STG.E.U8 desc[UR54][R14.64+0x1], R193 ;  /* 0x000001c10e00d986 */ /* 0x000fe2000c101136 */
[----:B------:R-:W-:-:S03]  /*a3a0*/  ISETP.LT.OR P5, PT, R22, 0xa, !P2 ;  /* 0x0000000a1600780c */ /* 0x000fc600057a1670 */
[----:B------:R1:W-:Y:S01]  /*a3b0*/  @!P0 STG.E.U8 desc[UR54][R12.64], R7 ;  /* 0x000000070c008986 */ /* 0x0003e2000c101136 */
[----:B------:R-:W-:-:S03]  /*a3c0*/  ISETP.LT.OR P0, PT, R22, 0x9, !P3 ;  /* 0x000000091600780c */ /* 0x000fc60005f01670 */
[----:B------:R-:W-:Y:S01]  /*a3d0*/  @!P1 STG.E.U8 desc[UR54][R12.64+0x1], R195 ;  /* 0x000001c30c009986 */ /* 0x000fe2000c101136 */
[----:B------:R-:W-:Y:S01]  /*a3e0*/  ISETP.GE.AND P1, PT, R0, 0x81, PT ;  /* 0x000000810000780c */ /* 0x000fe20003f26270 */
[----:B------:R-:W-:-:S04]  /*a3f0*/  @!P4 IMAD R19, R196, R201, RZ ;  /* 0x000000c9c413c224 */ /* 0x000fc800078e02ff */
[-C--:B------:R-:W-:Y:S01]  /*a400*/  @!P5 IMAD R197, R197, R201.reuse, RZ ;  /* 0x000000c9c5c5d224 */ /* 0x080fe200078e02ff */
[----:B------:R2:W-:Y:S01]  /*a410*/  @!P4 STG.E.U8 desc[UR54][R14.64+0x8], R19 ;  /* 0x000008130e00c986 */ /* 0x0005e2000c101136 */
[----:B------:R-:W-:Y:S02]  /*a420*/  ISETP.LT.OR P4, PT, R22, 0xa, !P3 ;  /* 0x0000000a1600780c */ /* 0x000fe40005f81670 */
[----:B0-----:R-:W-:Y:S01]  /*a430*/  @!P0 IMAD R5, R198, R201, RZ ;  /* 0x000000c9c6058224 */ /* 0x001fe200078e02ff */
[----:B------:R-:W-:Y:S01]  /*a440*/  @!P5 STG.E.U8 desc[UR54][R14.64+0x9], R197 ;  /* 0x000009c50e00d986 */ /* 0x000fe2000c101136 */
[----:B------:R-:W-:-:S03]  /*a450*/  ISETP.LT.OR P5, PT, R22, 0x1, !P1 ;  /* 0x000000011600780c */ /* 0x000fc60004fa1670 */
[----:B------:R0:W-:Y:S01]  /*a460*/  @!P0 STG.E.U8 desc[UR54][R12.64+0x8], R5 ;  /* 0x000008050c008986 */ /* 0x0001e2000c101136 */
[----:B------:R-:W-:-:S05]  /*a470*/  ISETP.GE.AND P0, PT, R0, 0x89, PT ;  /* 0x000000890000780c */ /* 0x000fca0003f06270 */
[----:B------:R-:W-:-:S04]  /*a480*/  @!P4 IMAD R199, R199, R201, RZ ;  /* 0x000000c9c7c7c224 */ /* 0x000fc800078e02ff */
[----:B-1----:R-:W-:Y:S01]  /*a490*/  @!P5 IMAD R7, R184, R201, RZ ;  /* 0x000000c9b807d224 */ /* 0x002fe200078e02ff */
[----:B------:R-:W-:Y:S01]  /*a4a0*/  @!P4 STG.E.U8 desc[UR54][R12.64+0x9], R199 ;  /* 0x000009c70c00c986 */ /* 0x000fe2000c101136 */
[----:B------:R-:W-:-:S03]  /*a4b0*/  ISETP.LT.OR P4, PT, R22, 0x2, !P1 ;  /* 0x000000021600780c */ /* 0x000fc60004f81670 */
[----:B------:R1:W-:Y:S01]  /*a4c0*/  @!P5 STG.E.U8 desc[UR54][R10.64], R7 ;  /* 0x000000070a00d986 */ /* 0x0003e2000c101136 */
[----:B------:R-:W-:-:S09]  /*a4d0*/  ISETP.LT.OR P5, PT, R22, 0x1, !P0 ;  /* 0x000000011600780c */ /* 0x000fd200047a1670 */
[----:B------:R-:W-:-:S04]  /*a4e0*/  @!P4 IMAD R185, R185, R201, RZ ;  /* 0x000000c9b9b9c224 */ /* 0x000fc800078e02ff */
[----:B--2---:R-:W-:Y:S01]  /*a4f0*/  @!P5 IMAD R19, R186, R201, RZ ;  /* 0x000000c9ba13d224 */ /* 0x004fe200078e02ff */
[----:B------:R-:W-:Y:S01]  /*a500*/  @!P4 STG.E.U8 desc[UR54][R10.64+0x1], R185 ;  /* 0x000001b90a00c986 */ /* 0x000fe2000c101136 */
[----:B------:R-:W-:-:S03]  /*a510*/  ISETP.LT.OR P4, PT, R22, 0x2, !P0 ;  /* 0x000000021600780c */ /* 0x000fc60004781670 */
[----:B------:R2:W-:Y:S01]  /*a520*/  @!P5 STG.E.U8 desc[UR54][R8.64], R19 ;  /* 0x000000130800d986 */ /* 0x0005e2000c101136 */
[----:B------:R-:W-:-:S09]  /*a530*/  ISETP.LT.OR P5, PT, R22, 0x9, !P1 ;  /* 0x000000091600780c */ /* 0x000fd20004fa1670 */
[----:B------:R-:W-:-:S04]  /*a540*/  @!P4 IMAD R187, R187, R201, RZ ;  /* 0x000000c9bbbbc224 */ /* 0x000fc800078e02ff */
[----:B0-----:R-:W-:Y:S01]  /*a550*/  @!P5 IMAD R5, R188, R201, RZ ;  /* 0x000000c9bc05d224 */ /* 0x001fe200078e02ff */
[----:B------:R-:W-:Y:S01]  /*a560*/  @!P4 STG.E.U8 desc[UR54][R8.64+0x1], R187 ;  /* 0x000001bb0800c986 */ /* 0x000fe2000c101136 */
[----:B------:R-:W-:-:S03]  /*a570*/  ISETP.LT.OR P4, PT, R22, 0xa, !P1 ;  /* 0x0000000a1600780c */ /* 0x000fc60004f81670 */
[----:B------:R0:W-:Y:S01]  /*a580*/  @!P5 STG.E.U8 desc[UR54][R10.64+0x8], R5 ;  /* 0x000008050a00d986 */ /* 0x0001e2000c101136 */
[----:B------:R-:W-:-:S09]  /*a590*/  ISETP.LT.OR P5, PT, R22, 0x9, !P0 ;  /* 0x000000091600780c */ /* 0x000fd200047a1670 */
        /* <DEDUP_REMOVED lines=442> */
[----:B------:R-:W-:Y:S01]  /*c140*/  @!P5 STG.E.U8 desc[UR54][R14.64+0xa0], R19 ;  /* 0x0000a0130e00d986 */ /* 0x000fe2000c101136 */
[----:B------:R-:W-:-:S09]  /*c150*/  ISETP.LT.OR P5, PT, R22, 0xa1, !P3 ;  /* 0x000000a11600780c */ /* 0x000fd20005fa1670 */
[----:B------:R-:W-:-:S04]  /*c160*/  @!P4 IMAD R33, R33, R201, RZ ;  /* 0x000000c92121c224 */ /* 0x000fc800078e02ff */
[----:B0-----:R-:W-:Y:S01]  /*c170*/  @!P5 IMAD R5, R34, R201, RZ ;  /* 0x000000c92205d224 */ /* 0x001fe200078e02ff */
[----:B------:R-:W-:Y:S01]  /*c180*/  @!P4 STG.E.U8 desc[UR54][R14.64+0xa1], R33 ;  /* 0x0000a1210e00c986 */ /* 0x000fe2000c101136 */
[----:B------:R-:W-:-:S03]  /*c190*/  ISETP.LT.OR P4, PT, R22, 0xa2, !P3 ;  /* 0x000000a21600780c */ /* 0x000fc60005f81670 */
[----:B------:R0:W-:Y:S01]  /*c1a0*/  @!P5 STG.E.U8 desc[UR54][R12.64+0xa0], R5 ;  /* 0x0000a0050c00d986 */ /* 0x0001e2000c101136 */
[C---:B------:R-:W-:Y:S02]  /*c1b0*/  ISETP.LT.OR P5, PT, R22.reuse, 0xa9, !P2 ;  /* 0x000000a91600780c */ /* 0x040fe400057a1670 */
[----:B------:R-:W-:-:S07]  /*c1c0*/  ISETP.LT.OR P2, PT, R22, 0xaa, !P2 ;  /* 0x000000aa1600780c */ /* 0x000fce0005741670 */
[----:B------:R-:W-:-:S04]  /*c1d0*/  @!P4 IMAD R35, R35, R201, RZ ;  /* 0x000000c92323c224 */ /* 0x000fc800078e02ff */
[-C--:B-1----:R-:W-:Y:S01]  /*c1e0*/  @!P5 IMAD R7, R36, R201.reuse, RZ ;  /* 0x000000c92407d224 */ /* 0x082fe200078e02ff */
[----:B------:R-:W-:Y:S01]  /*c1f0*/  @!P4 STG.E.U8 desc[UR54][R12.64+0xa1], R35 ;  /* 0x0000a1230c00c986 */ /* 0x000fe2000c101136 */
[----:B------:R-:W-:Y:S01]  /*c200*/  @!P2 IMAD R37, R37, R201, RZ ;  /* 0x000000c92525a224 */ /* 0x000fe200078e02ff */
[C---:B------:R-:W-:Y:S02]  /*c210*/  ISETP.LT.OR P4, PT, R22.reuse, 0xa9, !P3 ;  /* 0x000000a91600780c */ /* 0x040fe40005f81670 */
[C---:B------:R-:W-:Y:S01]  /*c220*/  ISETP.LT.OR P3, PT, R22.reuse, 0xaa, !P3 ;  /* 0x000000aa1600780c */ /* 0x040fe20005f61670 */
[----:B------:R1:W-:Y:S01]  /*c230*/  @!P5 STG.E.U8 desc[UR54][R14.64+0xa8], R7 ;  /* 0x0000a8070e00d986 */ /* 0x0003e2000c101136 */
[----:B------:R-:W-:-:S03]  /*c240*/  ISETP.LT.OR P5, PT, R22, 0xa1, !P1 ;  /* 0x000000a11600780c */ /* 0x000fc60004fa1670 */
[----:B------:R-:W-:Y:S01]  /*c250*/  @!P2 STG.E.U8 desc[UR54][R14.64+0xa9], R37 ;  /* 0x0000a9250e00a986 */ /* 0x000fe2000c101136 */
[----:B------:R-:W-:-:S05]  /*c260*/  ISETP.LT.OR P2, PT, R22, 0xa2, !P1 ;  /* 0x000000a21600780c */ /* 0x000fca0004f41670 */
[-C--:B0-----:R-:W-:Y:S02]  /*c270*/  @!P4 IMAD R5, R38, R201.reuse, RZ ;  /* 0x000000c92605c224 */ /* 0x081fe400078e02ff */
[-C--:B------:R-:W-:Y:S02]  /*c280*/  @!P3 IMAD R39, R39, R201.reuse, RZ ;  /* 0x000000c92727b224 */ /* 0x080fe400078e02ff */
[-C--:B------:R-:W-:Y:S01]  /*c290*/  @!P5 IMAD R19, R24, R201.reuse, RZ ;  /* 0x000000c91813d224 */ /* 0x080fe200078e02ff */
[----:B------:R0:W-:Y:S01]  /*c2a0*/  @!P4 STG.E.U8 desc[UR54][R12.64+0xa8], R5 ;  /* 0x0000a8050c00c986 */ /* 0x0001e2000c101136 */
[C---:B------:R-:W-:Y:S02]  /*c2b0*/  ISETP.LT.OR P4, PT, R22.reuse, 0xa2, !P0 ;  /* 0x000000a21600780c */ /* 0x040fe40004781670 */
[----:B------:R-:W-:Y:S01]  /*c2c0*/  @!P2 IMAD R25, R25, R201, RZ ;  /* 0x000000c91919a224 */ /* 0x000fe200078e02ff */
[----:B------:R2:W-:Y:S01]  /*c2d0*/  @!P3 STG.E.U8 desc[UR54][R12.64+0xa9], R39 ;  /* 0x0000a9270c00b986 */ /* 0x0005e2000c101136 */
[----:B------:R-:W-:-:S03]  /*c2e0*/  ISETP.LT.OR P3, PT, R22, 0xa1, !P0 ;  /* 0x000000a11600780c */ /* 0x000fc60004761670 */
[----:B------:R3:W-:Y:S01]  /*c2f0*/  @!P2 STG.E.U8 desc[UR54][R10.64+0xa1], R25 ;  /* 0x0000a1190a00a986 */ /* 0x0007e2000c101136 */
[C---:B------:R-:W-:Y:S02]  /*c300*/  ISETP.LT.OR P2, PT, R22.reuse, 0xa9, !P1 ;  /* 0x000000a91600780c */ /* 0x040fe40004f41670 */
[C---:B------:R-:W-:Y:S01]  /*c310*/  ISETP.LT.OR P1, PT, R22.reuse, 0xaa, !P1 ;  /* 0x000000aa1600780c */ /* 0x040fe20004f21670 */
[----:B------:R3:W-:Y:S01]  /*c320*/  @!P5 STG.E.U8 desc[UR54][R10.64+0xa0], R19 ;  /* 0x0000a0130a00d986 */ /* 0x0007e2000c101136 */
[C---:B------:R-:W-:Y:S01]  /*c330*/  ISETP.LT.OR P5, PT, R22.reuse, 0xa9, !P0 ;  /* 0x000000a91600780c */ /* 0x040fe200047a1670 */
[----:B------:R-:W-:Y:S01]  /*c340*/  @!P4 IMAD R27, R27, R201, RZ ;  /* 0x000000c91b1bc224 */ /* 0x000fe200078e02ff */
[----:B------:R-:W-:-:S03]  /*c350*/  ISETP.LT.OR P0, PT, R22, 0xaa, !P0 ;  /* 0x000000aa1600780c */ /* 0x000fc60004701670 */
[-C--:B-1----:R-:W-:Y:S01]  /*c360*/  @!P3 IMAD R7, R26, R201.reuse, RZ ;  /* 0x000000c91a07b224 */ /* 0x082fe200078e02ff */
[----:B------:R3:W-:Y:S03]  /*c370*/  @!P4 STG.E.U8 desc[UR54][R8.64+0xa1], R27 ;  /* 0x0000a11b0800c986 */ /* 0x0007e6000c101136 */
[-C--:B0-----:R-:W-:Y:S01]  /*c380*/  @!P2 IMAD R5, R28, R201.reuse, RZ ;  /* 0x000000c91c05a224 */ /* 0x081fe200078e02ff */
[----:B------:R3:W-:Y:S01]  /*c390*/  @!P3 STG.E.U8 desc[UR54][R8.64+0xa0], R7 ;  /* 0x0000a0070800b986 */ /* 0x0007e2000c101136 */
[-C--:B------:R-:W-:Y:S02]  /*c3a0*/  @!P1 IMAD R29, R29, R201.reuse, RZ ;  /* 0x000000c91d1d9224 */ /* 0x080fe400078e02ff */
[-C--:B--2---:R-:W-:Y:S01]  /*c3b0*/  @!P5 IMAD R13, R30, R201.reuse, RZ ;  /* 0x000000c91e0dd224 */ /* 0x084fe200078e02ff */
[----:B------:R3:W-:Y:S01]  /*c3c0*/  @!P2 STG.E.U8 desc[UR54][R10.64+0xa8], R5 ;  /* 0x0000a8050a00a986 */ /* 0x0007e2000c101136 */
[----:B------:R-:W-:-:S03]  /*c3d0*/  @!P0 IMAD R31, R31, R201, RZ ;  /* 0x000000c91f1f8224 */ /* 0x000fc600078e02ff */
[----:B------:R3:W-:Y:S04]  /*c3e0*/  @!P1 STG.E.U8 desc[UR54][R10.64+0xa9], R29 ;  /* 0x0000a91d0a009986 */ /* 0x0007e8000c101136 */
[----:B------:R3:W-:Y:S04]  /*c3f0*/  @!P5 STG.E.U8 desc[UR54][R8.64+0xa8], R13 ;  /* 0x0000a80d0800d986 */ /* 0x0007e8000c101136 */
[----:B------:R3:W-:Y:S02]  /*c400*/  @!P0 STG.E.U8 desc[UR54][R8.64+0xa9], R31 ;  /* 0x0000a91f08008986 */ /* 0x0007e4000c101136 */
.L_x_383:
[----:B------:R-:W-:Y:S05]  /*c410*/  BSYNC B0 ;  /* 0x0000000000007941 */ /* 0x000fea0003800000 */
.L_x_29:
[----:B------:R-:W-:Y:S01]  /*c420*/  ULDC UR4, c[0x0][0xc] ;  /* 0x0000030000047ab9 */ /* 0x000fe20000000800 */
[----:B------:R-:W-:Y:S01]  /*c430*/  ULDC UR5, c[0x0][0x10] ;  /* 0x0000040000057ab9 */ /* 0x000fe20000000800 */
[----:B---3--:R-:W3:Y:S01]  /*c440*/  LDC R7, c[0x0][0x14] ;  /* 0x00000500ff077b82 */ /* 0x008ee20000000800 */
[----:B------:R-:W-:Y:S01]  /*c450*/  UIMAD.WIDE.U32 UR4, UR4, UR5, URZ ;  /* 0x00000005040472a5 */ /* 0x000fe2000f8e003f */
[----:B------:R-:W-:Y:S01]  /*c460*/  IMAD.MOV.U32 R4, RZ, RZ, R17 ;  /* 0x000000ffff047224 */ /* 0x000fe200078e0011 */
[----:B------:R-:W-:Y:S01]  /*c470*/  PRMT R0, RZ, 0x7610, R0 ;  /* 0x00007610ff007816 */ /* 0x000fe20000000000 */
[----:B----4-:R-:W-:Y:S02]  /*c480*/  IMAD.MOV.U32 R5, RZ, RZ, R16 ;  /* 0x000000ffff057224 */ /* 0x010fe400078e0010 */
[----:B------:R-:W-:Y:S02]  /*c490*/  IMAD.MOV.U32 R22, RZ, RZ, -0x1 ;  /* 0xffffffffff167424 */ /* 0x000fe400078e00ff */
[----:B------:R-:W-:-:S02]  /*c4a0*/  IMAD.MOV.U32 R18, RZ, RZ, -0x1 ;  /* 0xffffffffff127424 */ /* 0x000fc400078e00ff */
[----:B---3--:R-:W-:-:S04]  /*c4b0*/  IMAD.WIDE.U32 R4, R7, UR4, R4 ;  /* 0x0000000407047c25 */ /* 0x008fc8000f8e0004 */
[----:B------:R-:W-:Y:S01]  /*c4c0*/  IMAD R7, R7, UR5, RZ ;  /* 0x0000000507077c24 */ /* 0x000fe2000f8e02ff */
[----:B------:R-:W-:Y:S01]  /*c4d0*/  ULDC.64 UR4, c[0x0][0x650] ;  /* 0x0001940000047ab9 */ /* 0x000fe20000000a00 */
[----:B------:R-:W-:Y:S01]  /*c4e0*/  IMAD.MOV.U32 R17, RZ, RZ, R4 ;  /* 0x000000ffff117224 */ /* 0x000fe200078e0004 */
[----:B------:R-:W-:Y:S01]  /*c4f0*/  ISETP.GE.U32.AND P0, PT, R4, UR4, PT ;  /* 0x0000000404007c0c */ /* 0x000fe2000bf06070 */
[----:B------:R-:W-:-:S05]  /*c500*/  IMAD.IADD R16, R5, 0x1, R7 ;  /* 0x0000000105107824 */ /* 0x000fca00078e0207 */
[----:B------:R-:W-:-:S13]  /*c510*/  ISETP.GE.U32.AND.EX P0, PT, R16, UR5, PT, P0 ;  /* 0x0000000510007c0c */ /* 0x000fda000bf06100 */
[----:B------:R-:W-:Y:S05]  /*c520*/  @P0 BRA `(.L_x_384) ;  /* 0x0000000400700947 */ /* 0x000fea0003800000 */
[----:B------:R-:W3:Y:S01]  /*c530*/  S2R R19, SR_CTAID.X ;  /* 0x0000000000137919 */ /* 0x000ee20000002500 */
[----:B0-----:R-:W0:Y:S01]  /*c540*/  LDC.64 R10, c[0x0][0x628] ;  /* 0x00018a00ff0a7b82 */ /* 0x001e220000000a00 */
[----:B------:R-:W-:Y:S01]  /*c550*/  ULDC UR4, c[0x0][0x150] ;  /* 0x0000540000047ab9 */ /* 0x000fe20000000800 */
[----:B------:R-:W-:Y:S01]  /*c560*/  IMAD.MOV.U32 R8, RZ, RZ, R17 ;  /* 0x000000ffff087224 */ /* 0x000fe200078e0011 */
[----:B------:R-:W4:Y:S01]  /*c570*/  S2R R21, SR_CTAID.Y ;  /* 0x0000000000157919 */ /* 0x000f220000002600 */
[----:B------:R-:W-:-:S04]  /*c580*/  IMAD.MOV.U32 R9, RZ, RZ, R16 ;  /* 0x000000ffff097224 */ /* 0x000fc800078e0010 */
[----:B------:R-:W4:Y:S08]  /*c590*/  LDC R22, c[0x0][0x144] ;  /* 0x00005100ff167b82 */ /* 0x000f300000000800 */
[----:B-12---:R-:W1:Y:S08]  /*c5a0*/  LDC R12, c[0x0][0x630] ;  /* 0x00018c00ff0c7b82 */ /* 0x006e700000000800 */
[----:B------:R-:W2:Y:S01]  /*c5b0*/  LDC.64 R14, c[0x0][0x620] ;  /* 0x00018800ff0e7b82 */ /* 0x000ea20000000a00 */
[----:B0-----:R-:W-:-:S04]  /*c5c0*/  ISETP.NE.U32.AND P0, PT, R10, RZ, PT ;  /* 0x000000ff0a00720c */ /* 0x001fc80003f05070 */
[----:B------:R-:W-:Y:S02]  /*c5d0*/  ISETP.NE.AND.EX P0, PT, R11, RZ, PT, P0 ;  /* 0x000000ff0b00720c */ /* 0x000fe40003f05300 */
[----:B---3--:R-:W-:-:S05]  /*c5e0*/  I2FP.F32.U32 R0, R19 ;  /* 0x0000001300007245 */ /* 0x008fca0000201000 */
[----:B------:R-:W-:-:S04]  /*c5f0*/  FMUL R0, R0, UR4 ;  /* 0x0000000400007c20 */ /* 0x000fc80008400000 */
[----:B------:R0:W3:Y:S02]  /*c600*/  F2I.U32.TRUNC.NTZ R20, R0 ;  /* 0x0000000000147305 */ /* 0x0000e4000020f000 */
[----:B-1--4-:R-:W-:Y:S05]  /*c610*/  @!P0 BRA `(.L_x_385) ;  /* 0x0000000000288947 */ /* 0x012fea0003800000 */
[----:B0-----:R-:W0:Y:S02]  /*c620*/  LDC R0, c[0x0][0x634] ;  /* 0x00018d00ff007b82 */ /* 0x001e240000000800 */
        /* <DEDUP_REMOVED lines=9> */
.L_x_385:
[-CC-:B------:R-:W-:Y:S01]  /*c6c0*/  SHF.R.U64 R18, R8, R12.reuse, R9.reuse ;  /* 0x0000000c08127219 */ /* 0x180fe20000001209 */
[----:B------:R-:W1:Y:S01]  /*c6d0*/  LDC.64 R26, c[0x0][0x640] ;  /* 0x00019000ff1a7b82 */ /* 0x000e620000000a00 */
[----:B0-----:R-:W-:Y:S01]  /*c6e0*/  SHF.R.U32.HI R0, RZ, R12, R9 ;  /* 0x0000000cff007219 */ /* 0x001fe20000011609 */
[----:B------:R-:W-:Y:S01]  /*c6f0*/  IMAD.MOV.U32 R4, RZ, RZ, R17 ;  /* 0x000000ffff047224 */ /* 0x000fe200078e0011 */
[----:B------:R-:W-:Y:S01]  /*c700*/  IADD3 R3, P0, RZ, -R18, RZ ;  /* 0x80000012ff037210 */ /* 0x000fe20007f1e0ff */
[----:B---3--:R-:W-:Y:S01]  /*c710*/  IMAD.MOV R20, RZ, RZ, -R20 ;  /* 0x000000ffff147224 */ /* 0x008fe200078e0a14 */
[----:B------:R-:W-:Y:S01]  /*c720*/  ULDC UR4, c[0x0][0x154] ;  /* 0x0000550000047ab9 */ /* 0x000fe20000000800 */
[----:B------:R-:W-:Y:S02]  /*c730*/  IMAD.MOV.U32 R7, RZ, RZ, 0x1 ;  /* 0x00000001ff077424 */ /* 0x000fe400078e00ff */
[----:B------:R-:W0:Y:S01]  /*c740*/  LDC R6, c[0x0][0x618] ;  /* 0x00018600ff067b82 */ /* 0x000e220000000800 */
[----:B------:R-:W-:-:S02]  /*c750*/  IMAD.X R5, RZ, RZ, ~R0, P0 ;  /* 0x000000ffff057224 */ /* 0x000fc400000e0e00 */
[----:B------:R-:W-:Y:S02]  /*c760*/  IMAD R22, R22, R20, R19 ;  /* 0x0000001416167224 */ /* 0x000fe400078e0213 */
[-C--:B--2---:R-:W-:Y:S02]  /*c770*/  IMAD R0, R5, R14.reuse, RZ ;  /* 0x0000000e05007224 */ /* 0x084fe400078e02ff */
[----:B------:R-:W-:Y:S01]  /*c780*/  IMAD.MOV.U32 R5, RZ, RZ, R16 ;  /* 0x000000ffff057224 */ /* 0x000fe200078e0010 */
[----:B------:R-:W2:Y:S01]  /*c790*/  LDC R8, c[0x0][0x608] ;  /* 0x00018200ff087b82 */ /* 0x000ea20000000800 */
[----:B------:R-:W-:-:S04]  /*c7a0*/  IMAD.WIDE.U32 R4, R3, R14, R4 ;  /* 0x0000000e03047225 */ /* 0x000fc800078e0004 */
[----:B------:R-:W-:-:S03]  /*c7b0*/  IMAD R3, R3, R15, R0 ;  /* 0x0000000f03037224 */ /* 0x000fc600078e0200 */
[----:B------:R-:W3:Y:S01]  /*c7c0*/  LDC R24, c[0x0][0x658] ;  /* 0x00019600ff187b82 */ /* 0x000ee20000000800 */
[----:B------:R-:W-:Y:S01]  /*c7d0*/  I2FP.F32.U32 R0, R21 ;  /* 0x0000001500007245 */ /* 0x000fe20000201000 */
[----:B------:R-:W-:Y:S01]  /*c7e0*/  IMAD.IADD R3, R5, 0x1, R3 ;  /* 0x0000000105037824 */ /* 0x000fe200078e0203 */
[----:B-1----:R-:W-:Y:S01]  /*c7f0*/  ISETP.NE.U32.AND P0, PT, R26, RZ, PT ;  /* 0x000000ff1a00720c */ /* 0x002fe20003f05070 */
[----:B------:R-:W-:Y:S02]  /*c800*/  IMAD.MOV.U32 R5, RZ, RZ, -0x1 ;  /* 0xffffffffff057424 */ /* 0x000fe400078e00ff */
[----:B------:R-:W-:Y:S02]  /*c810*/  FMUL R0, R0, UR4 ;  /* 0x0000000400007c20 */ /* 0x000fe40008400000 */
[----:B------:R-:W1:Y:S01]  /*c820*/  LDC R20, c[0x0][0x148] ;  /* 0x00005200ff147b82 */ /* 0x000e620000000800 */
[----:B0-----:R-:W-:Y:S01]  /*c830*/  SHF.R.U64 R12, R4, R6, R3 ;  /* 0x00000006040c7219 */ /* 0x001fe20000001203 */
[----:B------:R0:W4:Y:S01]  /*c840*/  F2I.U32.TRUNC.NTZ R14, R0 ;  /* 0x00000000000e7305 */ /* 0x000122000020f000 */
[----:B------:R-:W-:-:S02]  /*c850*/  ISETP.NE.AND.EX P0, PT, R27, RZ, PT, P0 ;  /* 0x000000ff1b00720c */ /* 0x000fc40003f05300 */
[----:B------:R-:W-:-:S03]  /*c860*/  SHF.R.U32.HI R3, RZ, R6, R3 ;  /* 0x00000006ff037219 */ /* 0x000fc60000011603 */
[----:B------:R-:W0:Y:S01]  /*c870*/  LDC R15, c[0x0][0x600] ;  /* 0x00018000ff0f7b82 */ /* 0x000e220000000800 */
[-CC-:B--2---:R-:W-:Y:S02]  /*c880*/  SHF.R.U64 R10, R12, R8.reuse, R3.reuse ;  /* 0x000000080c0a7219 */ /* 0x184fe40000001203 */
[----:B------:R-:W-:-:S05]  /*c890*/  SHF.R.U32.HI R3, RZ, R8, R3 ;  /* 0x00000008ff037219 */ /* 0x000fca0000011603 */
[----:B------:R-:W2:Y:S01]  /*c8a0*/  LDC R25, c[0x0][0x648] ;  /* 0x00019200ff197b82 */ /* 0x000ea20000000800 */
[-C--:B---3--:R-:W-:Y:S02]  /*c8b0*/  SHF.L.U32 R4, R5, R24.reuse, RZ ;  /* 0x0000001805047219 */ /* 0x088fe400000006ff */
[-CC-:B------:R-:W-:Y:S02]  /*c8c0*/  SHF.R.U64 R13, R10, R24.reuse, R3.reuse ;  /* 0x000000180a0d7219 */ /* 0x180fe40000001203 */
[----:B------:R-:W-:Y:S02]  /*c8d0*/  SHF.R.U32.HI R5, RZ, R24, R3 ;  /* 0x00000018ff057219 */ /* 0x000fe40000011603 */
[----:B------:R-:W-:Y:S01]  /*c8e0*/  LOP3.LUT R19, RZ, R4, RZ, 0x33, !PT ;  /* 0x00000004ff137212 */ /* 0x000fe200078e33ff */
[----:B------:R-:W3:Y:S01]  /*c8f0*/  LDC R28, c[0x0][0x638] ;  /* 0x00018e00ff1c7b82 */ /* 0x000ee20000000800 */
[----:B------:R-:W-:Y:S01]  /*c900*/  SHF.L.U32 R24, R7, R24, RZ ;  /* 0x0000001807187219 */ /* 0x000fe200000006ff */
[----:B------:R-:W-:-:S06]  /*c910*/  IMAD.MOV.U32 R4, RZ, RZ, R13 ;  /* 0x000000ffff047224 */ /* 0x000fcc00078e000d */
[----:B------:R-:W0:Y:S01]  /*c920*/  LDC R29, c[0x0][0x610] ;  /* 0x00018400ff1d7b82 */ /* 0x000e220000000800 */
[----:B----4-:R-:W-:Y:S05]  /*c930*/  @!P0 BRA `(.L_x_386) ;  /* 0x0000000000288947 */ /* 0x010fea0003800000 */
        /* <DEDUP_REMOVED lines=10> */
.L_x_386:
[----:B------:R-:W4:Y:S01]  /*c9e0*/  LDC R3, c[0x0][0x65c] ;  /* 0x00019700ff037b82 */ /* 0x000f220000000800 */
[----:B0-2---:R-:W-:Y:S01]  /*c9f0*/  SHF.R.U64 R0, R4, R25, R5 ;  /* 0x0000001904007219 */ /* 0x005fe20000001205 */
[----:B------:R-:W-:Y:S02]  /*ca00*/  VIADD R5, R15, 0xffffffff ;  /* 0xffffffff0f057836 */ /* 0x000fe40000000000 */
[----:B------:R-:W-:Y:S02]  /*ca10*/  IMAD.MOV R14, RZ, RZ, -R14 ;  /* 0x000000ffff0e7224 */ /* 0x000fe400078e0a0e */
[----:B------:R-:W-:Y:S01]  /*ca20*/  IMAD.MOV R4, RZ, RZ, -R0 ;  /* 0x000000ffff047224 */ /* 0x000fe200078e0a00 */
[----:B------:R-:W-:Y:S01]  /*ca30*/  LOP3.LUT R5, R12, R5, RZ, 0xc0, !PT ;  /* 0x000000050c057212 */ /* 0x000fe200078ec0ff */
[----:B------:R-:W-:Y:S01]  /*ca40*/  IMAD.MOV.U32 R6, RZ, RZ, 0x1 ;  /* 0x00000001ff067424 */ /* 0x000fe200078e00ff */
[----:B----4-:R-:W-:Y:S02]  /*ca50*/  ISETP.NE.AND P0, PT, R3, 0x1, PT ;  /* 0x000000010300780c */ /* 0x010fe40003f05270 */
[----:B------:R-:W-:-:S05]  /*ca60*/  LOP3.LUT R3, R10, R19, RZ, 0xc0, !PT ;  /* 0x000000130a037212 */ /* 0x000fca00078ec0ff */
[----:B------:R-:W-:Y:S02]  /*ca70*/  IMAD R3, R24, R0, R3 ;  /* 0x0000000018037224 */ /* 0x000fe400078e0203 */
[----:B---3--:R-:W-:-:S04]  /*ca80*/  IMAD R0, R4, R28, R13 ;  /* 0x0000001c04007224 */ /* 0x008fc800078e020d */
[----:B-1----:R-:W-:Y:S02]  /*ca90*/  @P0 IMAD R22, R20, R14, R21 ;  /* 0x0000000e14160224 */ /* 0x002fe400078e0215 */
[----:B------:R-:W-:Y:S01]  /*caa0*/  IMAD R4, R0, R15, R5 ;  /* 0x0000000f00047224 */ /* 0x000fe200078e0205 */
[----:B------:R-:W-:Y:S01]  /*cab0*/  PRMT R0, R6, 0x7610, R0 ;  /* 0x0000761006007816 */ /* 0x000fe20000000000 */
[----:B------:R-:W-:-:S05]  /*cac0*/  IMAD R3, R3, R29, R22 ;  /* 0x0000001d03037224 */ /* 0x000fca00078e0216 */
[----:B------:R-:W-:Y:S02]  /*cad0*/  SEL R22, R4, R3, !P0 ;  /* 0x0000000304167207 */ /* 0x000fe40004000000 */
[----:B------:R-:W-:-:S07]  /*cae0*/  SEL R3, R3, R4, !P0 ;  /* 0x0000000403037207 */ /* 0x000fce0004000000 */
.L_x_384:
[----:B------:R-:W-:Y:S01]  /*caf0*/  LOP3.LUT P0, RZ, R0, 0xff, RZ, 0xc0, !PT ;  /* 0x000000ff00ff7812 */ /* 0x000fe2000780c0ff */
[----:B------:R-:W-:-:S12]  /*cb00*/  IMAD.MOV.U32 R19, RZ, RZ, R3 ;  /* 0x000000ffff137224 */ /* 0x000fd800078e0003 */
[----:B------:R-:W-:Y:S05]  /*cb10*/  @P0 BRA `(.L_x_387) ;  /* 0xffffff4400400947 */ /* 0x000fea000383ffff */
[----:B------:R-:W-:Y:S05]  /*cb20*/  EXIT ;  /* 0x000000000000794d */ /* 0x000fea0003800000 */
.L_x_4:
[----:B0-----:R-:W-:Y:S01]  /*cb30*/  ULDC.64 UR4, c[0x0][0x650] ;  /* 0x0001940000047ab9 */ /* 0x001fe20000000a00 */
        /* <DEDUP_REMOVED lines=25> */
.L_x_389:
[--C-:B------:R-:W-:Y:S01]  /*ccd0*/  SHF.R.U64 R12, R10, R14, R11.reuse ;  /* 0x0000000e0a0c7219 */ /* 0x100fe2000000120b */
[----:B------:R-:W0:Y:S01]  /*cce0*/  LDC R20, c[0x0][0x618] ;  /* 0x00018600ff147b82 */ /* 0x000e220000000800 */
[----:B------:R-:W-:Y:S01]  /*ccf0*/  I2FP.F32.U32 R8, R4 ;  /* 0x0000000400087245 */ /* 0x000fe20000201000 */
[----:B------:R-:W-:Y:S01]  /*cd00*/  ULDC UR4, c[0x0][0x150] ;  /* 0x0000540000047ab9 */ /* 0x000fe20000000800 */
[----:B------:R-:W-:Y:S01]  /*cd10*/  SHF.R.U32.HI R5, RZ, R14, R11 ;  /* 0x0000000eff057219 */ /* 0x000fe2000001160b */
[----:B------:R-:W-:Y:S01]  /*cd20*/  IMAD.MOV.U32 R6, RZ, RZ, R17 ;  /* 0x000000ffff067224 */ /* 0x000fe200078e0011 */
[----:B------:R-:W-:Y:S01]  /*cd30*/  IADD3 R9, P0, RZ, -R12, RZ ;  /* 0x8000000cff097210 */ /* 0x000fe20007f1e0ff */
[----:B------:R-:W-:Y:S01]  /*cd40*/  FMUL R11, R8, UR4 ;  /* 0x00000004080b7c20 */ /* 0x000fe20008400000 */
[----:B------:R-:W-:Y:S01]  /*cd50*/  IMAD.MOV.U32 R7, RZ, RZ, R16 ;  /* 0x000000ffff077224 */ /* 0x000fe200078e0010 */
[----:B------:R-:W1:Y:S01]  /*cd60*/  LDC.64 R24, c[0x0][0x640] ;  /* 0x00019000ff187b82 */ /* 0x000e620000000a00 */
[----:B------:R-:W-:Y:S01]  /*cd70*/  ULDC UR4, c[0x0][0x154] ;  /* 0x0000550000047ab9 */ /* 0x000fe20000000800 */
[----:B------:R-:W-:-:S02]  /*cd80*/  IMAD.X R5, RZ, RZ, ~R5, P0 ;  /* 0x000000ffff057224 */ /* 0x000fc400000e0e05 */
[----:B------:R-:W2:Y:S01]  /*cd90*/  F2I.U32.TRUNC.NTZ R11, R11 ;  /* 0x0000000b000b7305 */ /* 0x000ea2000020f000 */
[----:B------:R-:W-:-:S03]  /*cda0*/  IMAD.WIDE.U32 R6, R9, R18, R6 ;  /* 0x0000001209067225 */ /* 0x000fc600078e0006 */
[----:B------:R-:W3:Y:S01]  /*cdb0*/  LDC R13, c[0x0][0x144] ;  /* 0x00005100ff0d7b82 */ /* 0x000ee20000000800 */
[----:B------:R-:W-:-:S04]  /*cdc0*/  IMAD R8, R5, R18, RZ ;  /* 0x0000001205087224 */ /* 0x000fc800078e02ff */
[----:B------:R-:W-:Y:S02]  /*cdd0*/  IMAD R5, R9, R19, R8 ;  /* 0x0000001309057224 */ /* 0x000fe400078e0208 */
[----:B------:R-:W-:Y:S01]  /*cde0*/  IMAD.MOV.U32 R8, RZ, RZ, -0x1 ;  /* 0xffffffffff087424 */ /* 0x000fe200078e00ff */
[----:B------:R-:W4:Y:S01]  /*cdf0*/  LDC R14, c[0x0][0x608] ;  /* 0x00018200ff0e7b82 */ /* 0x000f220000000800 */
[----:B------:R-:W-:Y:S01]  /*ce00*/  IMAD.IADD R5, R7, 0x1, R5 ;  /* 0x0000000107057824 */ /* 0x000fe200078e0205 */
[----:B------:R-:W-:-:S04]  /*ce10*/  I2FP.F32.U32 R7, R3 ;  /* 0x0000000300077245 */ /* 0x000fc80000201000 */
[-C--:B0-----:R-:W-:Y:S01]  /*ce20*/  SHF.R.U64 R10, R6, R20.reuse, R5 ;  /* 0x00000014060a7219 */ /* 0x081fe20000001205 */
[----:B--2---:R-:W-:Y:S01]  /*ce30*/  IMAD.MOV R6, RZ, RZ, -R11 ;  /* 0x000000ffff067224 */ /* 0x004fe200078e0a0b */
[----:B------:R-:W0:Y:S01]  /*ce40*/  LDC R9, c[0x0][0x658] ;  /* 0x00019600ff097b82 */ /* 0x000e220000000800 */
[----:B-1----:R-:W-:Y:S01]  /*ce50*/  ISETP.NE.U32.AND P0, PT, R24, RZ, PT ;  /* 0x000000ff1800720c */ /* 0x002fe20003f05070 */
[----:B------:R-:W-:Y:S01]  /*ce60*/  FMUL R7, R7, UR4 ;  /* 0x0000000407077c20 */ /* 0x000fe20008400000 */
[----:B------:R-:W-:Y:S02]  /*ce70*/  SHF.R.U32.HI R5, RZ, R20, R5 ;  /* 0x00000014ff057219 */ /* 0x000fe40000011605 */
[----:B------:R-:W-:-:S03]  /*ce80*/  ISETP.NE.AND.EX P0, PT, R25, RZ, PT, P0 ;  /* 0x000000ff1900720c */ /* 0x000fc60003f05300 */
[----:B------:R-:W1:Y:S01]  /*ce90*/  LDC R18, c[0x0][0x148] ;  /* 0x00005200ff127b82 */ /* 0x000e620000000800 */
[----:B---3--:R-:W-:Y:S02]  /*cea0*/  IMAD R21, R13, R6, R4 ;  /* 0x000000060d157224 */ /* 0x008fe400078e0204 */
[----:B------:R-:W-:-:S05]  /*ceb0*/  IMAD.MOV.U32 R6, RZ, RZ, 0x1 ;  /* 0x00000001ff067424 */ /* 0x000fca00078e00ff */
[----:B------:R-:W2:Y:S01]  /*cec0*/  LDC R19, c[0x0][0x600] ;  /* 0x00018000ff137b82 */ /* 0x000ea20000000800 */
[-CC-:B----4-:R-:W-:Y:S02]  /*ced0*/  SHF.R.U64 R13, R10, R14.reuse, R5.reuse ;  /* 0x0000000e0a0d7219 */ /* 0x190fe40000001205 */
[----:B------:R-:W-:Y:S02]  /*cee0*/  SHF.R.U32.HI R4, RZ, R14, R5 ;  /* 0x0000000eff047219 */ /* 0x000fe40000011605 */
[----:B------:R3:W4:Y:S03]  /*cef0*/  F2I.U32.TRUNC.NTZ R14, R7 ;  /* 0x00000007000e7305 */ /* 0x000726000020f000 */
[----:B------:R-:W1:Y:S01]  /*cf00*/  LDC R22, c[0x0][0x648] ;  /* 0x00019200ff167b82 */ /* 0x000e620000000800 */
[-C--:B0-----:R-:W-:Y:S02]  /*cf10*/  SHF.R.U64 R15, R13, R9.reuse, R4 ;  /* 0x000000090d0f7219 */ /* 0x081fe40000001204 */
[----:B------:R-:W-:-:S02]  /*cf20*/  SHF.L.U32 R8, R8, R9, RZ ;  /* 0x0000000908087219 */ /* 0x000fc400000006ff */
[-C--:B------:R-:W-:Y:S01]  /*cf30*/  SHF.R.U32.HI R5, RZ, R9.reuse, R4 ;  /* 0x00000009ff057219 */ /* 0x080fe20000011604 */
[----:B------:R-:W-:Y:S01]  /*cf40*/  IMAD.MOV.U32 R4, RZ, RZ, R15 ;  /* 0x000000ffff047224 */ /* 0x000fe200078e000f */
[----:B------:R-:W-:Y:S01]  /*cf50*/  SHF.L.U32 R20, R6, R9, RZ ;  /* 0x0000000906147219 */ /* 0x000fe200000006ff */
[----:B------:R-:W0:Y:S01]  /*cf60*/  LDC R26, c[0x0][0x638] ;  /* 0x00018e00ff1a7b82 */ /* 0x000e220000000800 */
[----:B------:R-:W-:-:S07]  /*cf70*/  LOP3.LUT R28, RZ, R8, RZ, 0x33, !PT ;  /* 0x00000008ff1c7212 */ /* 0x000fce00078e33ff */
        /* <DEDUP_REMOVED lines=12> */
.L_x_390:
[----:B------:R-:W3:Y:S01]  /*d040*/  LDC R6, c[0x0][0x65c] ;  /* 0x00019700ff067b82 */ /* 0x000ee20000000800 */
[----:B-1----:R-:W-:Y:S01]  /*d050*/  SHF.R.U64 R5, R4, R22, R5 ;  /* 0x0000001604057219 */ /* 0x002fe20000001205 */
[----:B--2---:R-:W-:Y:S01]  /*d060*/  VIADD R7, R19, 0xffffffff ;  /* 0xffffffff13077836 */ /* 0x004fe20000000000 */
[----:B------:R-:W-:Y:S01]  /*d070*/  LOP3.LUT R4, R13, R28, RZ, 0xc0, !PT ;  /* 0x0000001c0d047212 */ /* 0x000fe200078ec0ff */
[----:B------:R-:W-:Y:S02]  /*d080*/  IMAD.MOV R14, RZ, RZ, -R14 ;  /* 0x000000ffff0e7224 */ /* 0x000fe400078e0a0e */
[----:B------:R-:W-:Y:S01]  /*d090*/  IMAD.MOV.U32 R8, RZ, RZ, R12 ;  /* 0x000000ffff087224 */ /* 0x000fe200078e000c */
[----:B------:R-:W-:Y:S01]  /*d0a0*/  LOP3.LUT R10, R10, R7, RZ, 0xc0, !PT ;  /* 0x000000070a0a7212 */ /* 0x000fe200078ec0ff */
[----:B------:R-:W-:Y:S01]  /*d0b0*/  IMAD R4, R20, R5, R4 ;  /* 0x0000000514047224 */ /* 0x000fe200078e0204 */
[----:B---3--:R-:W-:Y:S01]  /*d0c0*/  ISETP.NE.AND P0, PT, R6, 0x1, PT ;  /* 0x000000010600780c */ /* 0x008fe20003f05270 */
[----:B------:R-:W-:-:S12]  /*d0d0*/  IMAD.MOV R6, RZ, RZ, -R5 ;  /* 0x000000ffff067224 */ /* 0x000fd800078e0a05 */
[----:B------:R-:W-:Y:S02]  /*d0e0*/  @P0 IMAD R21, R18, R14, R3 ;  /* 0x0000000e12150224 */ /* 0x000fe400078e0203 */
[----:B0-----:R-:W-:Y:S02]  /*d0f0*/  IMAD R3, R6, R26, R15 ;  /* 0x0000001a06037224 */ /* 0x001fe400078e020f */
[----:B------:R-:W-:Y:S02]  /*d100*/  IMAD R7, R4, R27, R21 ;  /* 0x0000001b04077224 */ /* 0x000fe400078e0215 */
[----:B------:R-:W-:Y:S02]  /*d110*/  IMAD R4, R3, R19, R10 ;  /* 0x0000001303047224 */ /* 0x000fe400078e020a */
[----:B------:R-:W-:-:S03]  /*d120*/  IMAD.MOV.U32 R6, RZ, RZ, 0x1 ;  /* 0x00000001ff067424 */ /* 0x000fc600078e00ff */
[----:B------:R-:W-:Y:S02]  /*d130*/  SEL R9, R4, R7, !P0 ;  /* 0x0000000704097207 */ /* 0x000fe40004000000 */
[----:B------:R-:W-:-:S07]  /*d140*/  SEL R7, R7, R4, !P0 ;  /* 0x0000000407077207 */ /* 0x000fce0004000000 */
.L_x_388:
[----:B------:R-:W-:-:S08]  /*d150*/  NOP ;  /* 0x0000000000007918 */ /* 0x000fd00000000000 */
[----:B------:R-:W0:-:S00]  /*d160*/  USETMAXREG.DEALLOC.CTAPOOL 0x28 ;  /* 0x00000028000079c8 */ /* 0x000e0000080e0500 */
[----:B0-----:R-:W-:-:S13]  /*d170*/  ISETP.NE.AND P0, PT, R0, RZ, PT ;  /* 0x000000ff0000720c */ /* 0x001fda0003f05270 */
[----:B------:R-:W-:Y:S05]  /*d180*/  @P0 EXIT ;  /* 0x000000000000094d */ /* 0x000fea0003800000 */
[----:B------:R-:W-:Y:S01]  /*d190*/  LOP3.LUT P0, RZ, R6, 0xff, RZ, 0xc0, !PT ;  /* 0x000000ff06ff7812 */ /* 0x000fe2000780c0ff */
[----:B------:R-:W-:Y:S02]  /*d1a0*/  IMAD.MOV.U32 R0, RZ, RZ, 0x1 ;  /* 0x00000001ff007424 */ /* 0x000fe400078e00ff */
[----:B------:R-:W-:-:S10]  /*d1b0*/  IMAD.MOV.U32 R12, RZ, RZ, RZ ;  /* 0x000000ffff0c7224 */ /* 0x000fd400078e00ff */
[----:B------:R-:W-:Y:S05]  /*d1c0*/  @!P0 BRA `(.L_x_391) ;  /* 0x0000000c003c8947 */ /* 0x000fea0003800000 */
[----:B------:R-:W0:Y:S01]  /*d1d0*/  LDC R0, c[0x0][0x28c] ;  /* 0x0000a300ff007b82 */ /* 0x000e220000000800 */
[----:B------:R-:W-:Y:S01]  /*d1e0*/  ULDC UR5, c[0x0][0x600] ;  /* 0x0001800000057ab9 */ /* 0x000fe20000000800 */
[----:B------:R-:W-:Y:S01]  /*d1f0*/  ULDC UR4, c[0x0][0xc] ;  /* 0x0000030000047ab9 */ /* 0x000fe20000000800 */
[----:B------:R-:W-:Y:S01]  /*d200*/  UIADD3 UR16, UR5, -0x1, URZ ;  /* 0xffffffff05107890 */ /* 0x000fe2000fffe03f */
[C---:B------:R-:W-:Y:S01]  /*d210*/  LOP3.LUT P2, RZ, R23.reuse, 0x7f, RZ, 0xc0, !PT ;  /* 0x0000007f17ff7812 */ /* 0x040fe2000784c0ff */
[----:B------:R-:W-:Y:S01]  /*d220*/  ULDC UR6, c[0x0][0x658] ;  /* 0x0001960000067ab9 */ /* 0x000fe20000000800 */
[----:B------:R-:W-:Y:S01]  /*d230*/  ULDC UR5, c[0x0][0x10] ;  /* 0x0000040000057ab9 */ /* 0x000fe20000000800 */
[----:B------:R-:W-:Y:S01]  /*d240*/  UMOV UR7, 0xffffffff ;  /* 0xffffffff00077882 */ /* 0x000fe20000000000 */
[----:B------:R-:W-:Y:S01]  /*d250*/  UMOV UR8, 0x1 ;  /* 0x0000000100087882 */ /* 0x000fe20000000000 */
[----:B------:R-:W-:Y:S01]  /*d260*/  UIMAD.WIDE.U32 UR4, UR4, UR5, URZ ;  /* 0x00000005040472a5 */ /* 0x000fe2000f8e003f */
[----:B------:R-:W-:Y:S01]  /*d270*/  LOP3.LUT P0, RZ, R23, 0x1f, RZ, 0xc0, !PT ;  /* 0x0000001f17ff7812 */ /* 0x000fe2000780c0ff */
[----:B------:R-:W-:Y:S01]  /*d280*/  USHF.L.U32 UR7, UR7, UR6, URZ ;  /* 0x0000000607077299 */ /* 0x000fe2000800063f */
[----:B------:R-:W-:Y:S01]  /*d290*/  BSSY B0, `(.L_x_391) ;  /* 0x00000c2000007945 */ /* 0x000fe20003800000 */
[----:B------:R-:W-:Y:S01]  /*d2a0*/  USHF.L.U32 UR18, UR8, UR6, URZ ;  /* 0x0000000608127299 */ /* 0x000fe2000800063f */
[----:B------:R-:W-:Y:S01]  /*d2b0*/  IMAD.MOV.U32 R13, RZ, RZ, 0x1 ;  /* 0x00000001ff0d7424 */ /* 0x000fe200078e00ff */
[----:B------:R-:W-:Y:S01]  /*d2c0*/  LOP3.LUT R11, R2, 0x2, RZ, 0xfc, !PT ;  /* 0x00000002020b7812 */ /* 0x000fe200078efcff */
[----:B------:R-:W-:Y:S01]  /*d2d0*/  ULDC UR6, c[0x0][0x14] ;  /* 0x0000050000067ab9 */ /* 0x000fe20000000800 */
[----:B------:R-:W-:Y:S01]  /*d2e0*/  PLOP3.LUT P0, PT, P0, P2, PT, 0x8a, 0x0 ;  /* 0x000000000000781c */ /* 0x000fe20000705172 */
[----:B------:R-:W-:Y:S01]  /*d2f0*/  UIMAD.WIDE.U32 UR20, UR4, UR6, URZ ;  /* 0x00000006041472a5 */ /* 0x000fe2000f8e003f */
[----:B------:R-:W-:Y:S01]  /*d300*/  IMAD.MOV.U32 R12, RZ, RZ, RZ ;  /* 0x000000ffff0c7224 */ /* 0x000fe200078e00ff */
[----:B------:R-:W-:-:S02]  /*d310*/  UIMAD UR13, UR5, UR6, URZ ;  /* 0x00000006050d72a4 */ /* 0x000fc4000f8e023f */
[----:B------:R-:W-:Y:S01]  /*d320*/  ULOP3.LUT UR17, URZ, UR7, URZ, 0x33, !UPT ;  /* 0x000000073f117292 */ /* 0x000fe2000f8e333f */
[----:B0-----:R-:W-:Y:S01]  /*d330*/  VIADD R0, R0, 0x3f ;  /* 0x0000003f00007836 */ /* 0x001fe20000000000 */
[----:B------:R-:W-:Y:S01]  /*d340*/  UIADD3 UR13, UR21, UR13, URZ ;  /* 0x0000000d150d7290 */ /* 0x000fe2000fffe03f */
[----:B------:R-:W-:-:S03]  /*d350*/  ULDC.64 UR22, c[0x0][0x198] ;  /* 0x0000660000167ab9 */ /* 0x000fc60000000a00 */
[----:B------:R-:W-:-:S04]  /*d360*/  SHF.R.S32.HI R3, RZ, 0x1f, R0 ;  /* 0x0000001fff037819 */ /* 0x000fc80000011400 */
[----:B------:R-:W-:Y:S01]  /*d370*/  LEA.HI R3, R3, R0, RZ, 0x6 ;  /* 0x0000000003037211 */ /* 0x000fe200078f30ff */
[----:B------:R-:W-:-:S03]  /*d380*/  IMAD.MOV.U32 R0, RZ, RZ, 0x1 ;  /* 0x00000001ff007424 */ /* 0x000fc600078e00ff */
[----:B------:R-:W-:-:S05]  /*d390*/  SHF.R.S32.HI R3, RZ, 0x6, R3 ;  /* 0x00000006ff037819 */ /* 0x000fca0000011403 */
[----:B------:R-:W-:-:S07]  /*d3a0*/  VIADD R10, R3, 0x1 ;  /* 0x00000001030a7836 */ /* 0x000fce0000000000 */
.L_x_403:
[----:B------:R-:W-:-:S03]  /*d3b0*/  UMOV UR4, 0xffffffff ;  /* 0xffffffff00047882 */ /* 0x000fc60000000000 */
[----:B------:R-:W-:Y:S05]  /*d3c0*/  BRA.DIV UR4, `(.L_x_392) ;  /* 0x0000001204587947 */ /* 0x000fea000b800000 */
[----:B------:R-:W-:-:S13]  /*d3d0*/  ELECT P6, URZ, PT ;  /* 0x00000000003f782f */ /* 0x000fda00038c0000 */
.L_x_419:
[----:B------:R-:W0:Y:S01]  /*d3e0*/  LDC R4, c[0x0][0x28c] ;  /* 0x0000a300ff047b82 */ /* 0x000e220000000800 */
[----:B------:R-:W-:Y:S01]  /*d3f0*/  BSSY B1, `(.L_x_393) ;  /* 0x0000037000017945 */ /* 0x000fe20003800000 */
[----:B0-----:R-:W-:-:S13]  /*d400*/  ISETP.LT.OR P6, PT, R4, 0x1, !P6 ;  /* 0x000000010400780c */ /* 0x001fda00077c1670 */
[----:B------:R-:W-:Y:S05]  /*d410*/  @P6 BRA `(.L_x_394) ;  /* 0x0000000000d06947 */ /* 0x000fea0003800000 */
[----:B------:R-:W-:Y:S02]  /*d420*/  IMAD R15, R9, 0xb0, RZ ;  /* 0x000000b0090f7824 */ /* 0x000fe400078e02ff */
[----:B------:R-:W-:Y:S02]  /*d430*/  IMAD R18, R7, 0xc0, RZ ;  /* 0x000000c007127824 */ /* 0x000fe400078e02ff */
[----:B------:R-:W-:Y:S02]  /*d440*/  IMAD.MOV.U32 R20, RZ, RZ, RZ ;  /* 0x000000ffff147224 */ /* 0x000fe400078e00ff */
[----:B------:R-:W-:Y:S02]  /*d450*/  IMAD.MOV.U32 R4, RZ, RZ, R10 ;  /* 0x000000ffff047224 */ /* 0x000fe400078e000a */
[----:B------:R-:W-:Y:S02]  /*d460*/  IMAD.MOV.U32 R5, RZ, RZ, R0 ;  /* 0x000000ffff057224 */ /* 0x000fe400078e0000 */
[----:B------:R-:W-:-:S07]  /*d470*/  IMAD.MOV.U32 R6, RZ, RZ, R12 ;  /* 0x000000ffff067224 */ /* 0x000fce00078e000c */
.L_x_398:
[----:B------:R-:W0:Y:S01]  /*d480*/  S2R R14, SR_CgaCtaId ;  /* 0x00000000000e7919 */ /* 0x000e220000008800 */
[----:B------:R-:W-:Y:S01]  /*d490*/  MOV R7, 0x400 ;  /* 0x0000040000077802 */ /* 0x000fe20000000f00 */
[----:B------:R-:W1:Y:S03]  /*d4a0*/  @!P2 LDC R9, c[0x0][0x500] ;  /* 0x00014000ff09ab82 */ /* 0x000e660000000800 */
[----:B0-----:R-:W-:Y:S02]  /*d4b0*/  LEA R19, R14, R7, 0x18 ;  /* 0x000000070e137211 */ /* 0x001fe400078ec0ff */
[----:B------:R-:W-:-:S03]  /*d4c0*/  SHF.L.U32 R7, R5, 0x1f, RZ ;  /* 0x0000001f05077819 */ /* 0x000fc600000006ff */
[----:B------:R-:W-:-:S04]  /*d4d0*/  IMAD R14, R6, 0x8, R19 ;  /* 0x00000008060e7824 */ /* 0x000fc800078e0213 */
[----:B------:R-:W0:Y:S02]  /*d4e0*/  SYNCS.PHASECHK.TRANS64.TRYWAIT P1, [R14+URZ+0x48], R7 ;  /* 0x000048070e0075a7 */ /* 0x000e24000802017f */
[----:B01----:R-:W-:Y:S05]  /*d4f0*/  @!P1 BRA `(.L_x_395) ;  /* 0x00000010002c9947 */ /* 0x003fea0003800000 */
.L_x_420:
[----:B0-----:R-:W-:Y:S01]  /*d500*/  PRMT R7, R11, 0x9910, RZ ;  /* 0x000099100b077816 */ /* 0x001fe200000000ff */
[----:B------:R0:W-:Y:S03]  /*d510*/  @!P2 SYNCS.ARRIVE.TRANS64 RZ, [R14+URZ], R9 ;  /* 0x000000090effa9a7 */ /* 0x0001e6000800003f */
[----:B------:R-:W-:-:S13]  /*d520*/  ISETP.NE.AND P1, PT, R7, 0x2, PT ;  /* 0x000000020700780c */ /* 0x000fda0003f25270 */
[----:B0-----:R-:W-:Y:S05]  /*d530*/  @P1 BRA `(.L_x_396) ;  /* 0x0000000000041947 */ /* 0x001fea0003800000 */
[----:B------:R-:W-:Y:S01]  /*d540*/  BPT.TRAP 0x1 ;  /* 0x000000040000795c */ /* 0x000fe20000300000 */
.L_x_396:
[----:B------:R-:W-:Y:S05]  /*d550*/  @P0 BRA `(.L_x_397) ;  /* 0x0000000000040947 */ /* 0x000fea0003800000 */
[----:B------:R-:W-:Y:S01]  /*d560*/  BPT.TRAP 0x1 ;  /* 0x000000040000795c */ /* 0x000fe20000300000 */
.L_x_397:
[--C-:B------:R-:W-:Y:S01]  /*d570*/  IMAD R7, R6, 0x3000, R19.reuse ;  /* 0x0000300006077824 */ /* 0x100fe200078e0213 */
[----:B------:R-:W-:Y:S01]  /*d580*/  R2UR UR9, R14 ;  /* 0x000000000e0972ca */ /* 0x000fe200000e0000 */
[----:B------:R-:W-:Y:S01]  /*d590*/  IMAD R19, R6, 0x2c00, R19 ;  /* 0x00002c0006137824 */ /* 0x000fe200078e0213 */
[----:B------:R-:W-:Y:S01]  /*d5a0*/  UIADD3 UR4, UP0, UR22, 0xf0, URZ ;  /* 0x000000f016047890 */ /* 0x000fe2000ff1e03f */
[----:B------:R-:W-:Y:S01]  /*d5b0*/  VIADD R4, R4, 0xffffffff ;  /* 0xffffffff04047836 */ /* 0x000fe20000000000 */
[----:B------:R-:W-:Y:S01]  /*d5c0*/  R2UR UR5, R7 ;  /* 0x00000000070572ca */ /* 0x000fe200000e0000 */
[----:B------:R-:W-:Y:S01]  /*d5d0*/  UIADD3 UR24, UP1, UR22, 0x1f0, URZ ;  /* 0x000001f016187890 */ /* 0x000fe2000ff3e03f */
[----:B------:R-:W-:Y:S01]  /*d5e0*/  R2UR UR8, R19 ;  /* 0x00000000130872ca */ /* 0x000fe200000e0000 */
[----:B------:R-:W-:Y:S01]  /*d5f0*/  VIADD R6, R6, 0x1 ;  /* 0x0000000106067836 */ /* 0x000fe20000000000 */
[----:B------:R-:W-:Y:S01]  /*d600*/  R2UR UR11, R18 ;  /* 0x00000000120b72ca */ /* 0x000fe200000e0000 */
[----:B------:R-:W-:Y:S01]  /*d610*/  UIADD3.X UR25, URZ, UR23, URZ, UP1, !UPT ;  /* 0x000000173f197290 */ /* 0x000fe20008ffe43f */
[----:B------:R-:W-:Y:S01]  /*d620*/  R2UR UR10, R20 ;  /* 0x00000000140a72ca */ /* 0x000fe200000e0000 */
[----:B------:R-:W-:Y:S01]  /*d630*/  UMOV UR6, 0x0 ;  /* 0x0000000000067882 */ /* 0x000fe20000000000 */
[----:B------:R-:W-:Y:S01]  /*d640*/  R2UR UR12, R8 ;  /* 0x00000000080c72ca */ /* 0x000fe200000e0000 */
[----:B------:R-:W-:Y:S01]  /*d650*/  UMOV UR7, 0x10000000 ;  /* 0x1000000000077882 */ /* 0x000fe20000000000 */
[----:B------:R-:W-:Y:S01]  /*d660*/  R2UR UR19, R15 ;  /* 0x000000000f1372ca */ /* 0x000fe200000e0000 */
[----:B------:R-:W-:Y:S01]  /*d670*/  VIADD R20, R20, 0x40 ;  /* 0x0000004014147836 */ /* 0x000fe20000000000 */
[----:B------:R-:W-:Y:S01]  /*d680*/  ISETP.GT.AND P3, PT, R4, 0x1, PT ;  /* 0x000000010400780c */ /* 0x000fe20003f64270 */
[----:B------:R-:W-:Y:S01]  /*d690*/  UIADD3 UR14, UR5, 0x180, URZ ;  /* 0x00000180050e7890 */ /* 0x000fe2000fffe03f */
[----:B------:R-:W-:Y:S01]  /*d6a0*/  ISETP.NE.AND P1, PT, R6, 0x9, PT ;  /* 0x000000090600780c */ /* 0x000fe20003f25270 */
[----:B------:R-:W-:-:S02]  /*d6b0*/  UIADD3.X UR5, URZ, UR23, URZ, UP0, !UPT ;  /* 0x000000173f057290 */ /* 0x000fc400087fe43f */
[----:B------:R-:W-:Y:S01]  /*d6c0*/  UIADD3 UR15, UR8, 0x1b180, URZ ;  /* 0x0001b180080f7890 */ /* 0x000fe2000fffe03f */
[----:B------:R-:W-:Y:S02]  /*d6d0*/  SEL R14, RZ, 0x1, P1 ;  /* 0x00000001ff0e7807 */ /* 0x000fe40000800000 */
[----:B------:R-:W-:Y:S01]  /*d6e0*/  UMOV UR8, UR14 ;  /* 0x0000000e00087c82 */ /* 0x000fe20008000000 */
[----:B------:R-:W-:Y:S02]  /*d6f0*/  SEL R6, R6, RZ, P1 ;  /* 0x000000ff06067207 */ /* 0x000fe40000800000 */
[----:B------:R-:W-:Y:S01]  /*d700*/  LOP3.LUT R5, R5, R14, RZ, 0x3c, !PT ;  /* 0x0000000e05057212 */ /* 0x000fe200078e3cff */
[----:B------:R0:W-:Y:S02]  /*d710*/  UTMALDG.3D [UR8], [UR4], desc[UR6] ;  /* 0x00000608040075b4 */ /* 0x0001e40008011000 */
[----:B0-----:R-:W-:Y:S01]  /*d720*/  UMOV UR8, UR15 ;  /* 0x0000000f00087c82 */ /* 0x001fe20008000000 */
[----:B------:R-:W-:-:S02]  /*d730*/  UMOV UR11, UR19 ;  /* 0x00000013000b7c82 */ /* 0x000fc40008000000 */
[----:B------:R0:W-:Y:S02]  /*d740*/  UTMALDG.3D [UR8], [UR24], desc[UR6] ;  /* 0x00000608180075b4 */ /* 0x0001e40008011000 */
[----:B0-----:R-:W-:Y:S05]  /*d750*/  @P3 BRA `(.L_x_398) ;  /* 0xfffffffc00483947 */ /* 0x001fea000383ffff */
.L_x_394:
[----:B------:R-:W-:Y:S05]  /*d760*/  BSYNC B1 ;  /* 0x0000000000017941 */ /* 0x000fea0003800000 */
.L_x_393:
[----:B------:R-:W-:Y:S01]  /*d770*/  LOP3.LUT P3, RZ, R13, 0xff, RZ, 0xc0, !PT ;  /* 0x000000ff0dff7812 */ /* 0x000fe2000786c0ff */
[----:B------:R-:W-:Y:S01]  /*d780*/  IMAD.IADD R12, R3, 0x1, R12 ;  /* 0x00000001030c7824 */ /* 0x000fe200078e020c */
[----:B------:R-:W-:Y:S01]  /*d790*/  IADD3 R17, P4, R17, UR20, RZ ;  /* 0x0000001411117c10 */ /* 0x000fe2000ff9e0ff */
[----:B------:R-:W-:Y:S01]  /*d7a0*/  ULDC.64 UR4, c[0x0][0x650] ;  /* 0x0001940000047ab9 */ /* 0x000fe20000000a00 */
[----:B------:R-:W-:Y:S01]  /*d7b0*/  BSSY B1, `(.L_x_399) ;  /* 0x000006d000017945 */ /* 0x000fe20003800000 */
[----:B------:R-:W-:Y:S01]  /*d7c0*/  IMAD.MOV.U32 R9, RZ, RZ, -0x1 ;  /* 0xffffffffff097424 */ /* 0x000fe200078e00ff */
[----:B------:R-:W-:Y:S01]  /*d7d0*/  ISETP.GT.U32.AND P1, PT, R12, 0x8, PT ;  /* 0x000000080c00780c */ /* 0x000fe20003f24070 */
[----:B------:R-:W-:Y:S01]  /*d7e0*/  IMAD.MOV.U32 R8, RZ, RZ, -0x1 ;  /* 0xffffffffff087424 */ /* 0x000fe200078e00ff */
[----:B------:R-:W-:Y:S02]  /*d7f0*/  IADD3.X R16, R16, UR13, RZ, P4, !PT ;  /* 0x0000000d10107c10 */ /* 0x000fe4000a7fe4ff */
[----:B------:R-:W-:-:S02]  /*d800*/  ISETP.LT.U32.AND P1, PT, R3, 0x9, P1 ;  /* 0x000000090300780c */ /* 0x000fc40000f21070 */
[----:B------:R-:W-:Y:S01]  /*d810*/  PRMT R13, RZ, 0x7610, R13 ;  /* 0x00007610ff0d7816 */ /* 0x000fe2000000000d */
[----:B------:R-:W0:Y:S01]  /*d820*/  @P3 S2R R5, SR_CgaCtaId ;  /* 0x0000000000053919 */ /* 0x000e220000008800 */
[----:B------:R-:W-:-:S04]  /*d830*/  @P3 MOV R4, 0x400 ;  /* 0x0000040000043802 */ /* 0x000fc80000000f00 */
[----:B0-----:R-:W-:Y:S01]  /*d840*/  @P3 LEA R6, R5, R4, 0x18 ;  /* 0x0000000405063211 */ /* 0x001fe200078ec0ff */
[----:B------:R-:W-:-:S03]  /*d850*/  IMAD.WIDE.U32 R4, R12, 0x38e38e39, RZ ;  /* 0x38e38e390c047825 */ /* 0x000fc600078e00ff */
[----:B------:R0:W-:Y:S01]  /*d860*/  @P3 SYNCS.ARRIVE.TRANS64.A1T0 RZ, [R6+URZ+0xa8], RZ ;  /* 0x0000a8ff06ff39a7 */ /* 0x0001e2000810003f */
[----:B------:R-:W-:Y:S02]  /*d870*/  ISETP.GE.U32.AND P3, PT, R3, 0x9, PT ;  /* 0x000000090300780c */ /* 0x000fe40003f66070 */
[----:B------:R-:W-:Y:S02]  /*d880*/  SHF.R.U32.HI R7, RZ, 0x1, R5 ;  /* 0x00000001ff077819 */ /* 0x000fe40000011605 */
[----:B------:R-:W-:Y:S02]  /*d890*/  SEL R5, RZ, 0x1, !P1 ;  /* 0x00000001ff057807 */ /* 0x000fe40004800000 */
[----:B------:R-:W-:Y:S01]  /*d8a0*/  ISETP.GE.U32.AND P1, PT, R17, UR4, PT ;  /* 0x0000000411007c0c */ /* 0x000fe2000bf26070 */
[----:B------:R-:W-:Y:S01]  /*d8b0*/  IMAD R12, R7, -0x9, R12 ;  /* 0xfffffff7070c7824 */ /* 0x000fe200078e020c */
[----:B------:R-:W-:Y:S02]  /*d8c0*/  LOP3.LUT R0, R0, R5, RZ, 0x3c, !PT ;  /* 0x0000000500007212 */ /* 0x000fe400078e3cff */
[----:B------:R-:W-:-:S02]  /*d8d0*/  ISETP.GE.U32.AND.EX P1, PT, R16, UR5, PT, P1 ;  /* 0x0000000510007c0c */ /* 0x000fc4000bf26110 */
[----:B------:R-:W-:Y:S02]  /*d8e0*/  PRMT R4, RZ, 0x7610, R4 ;  /* 0x00007610ff047816 */ /* 0x000fe40000000004 */
[----:B------:R-:W-:Y:S01]  /*d8f0*/  @P3 LOP3.LUT R0, R0, 0x1, R7, 0x78, !PT ;  /* 0x0000000100003812 */ /* 0x000fe200078e7807 */
[----:B------:R-:W-:-:S08]  /*d900*/  IMAD.MOV.U32 R7, RZ, RZ, -0x1 ;  /* 0xffffffffff077424 */ /* 0x000fd000078e00ff */
[----:B0-----:R-:W-:Y:S05]  /*d910*/  @P1 BRA `(.L_x_400) ;  /* 0x0000000400581947 */ /* 0x001fea0003800000 */
[----:B------:R-:W-:Y:S01]  /*d920*/  ULDC.64 UR4, c[0x0][0x628] ;  /* 0x00018a0000047ab9 */ /* 0x000fe20000000a00 */
[----:B------:R-:W0:Y:S01]  /*d930*/  S2R R15, SR_CTAID.X ;  /* 0x00000000000f7919 */ /* 0x000e220000002500 */
[----:B------:R-:W-:Y:S01]  /*d940*/  ISETP.NE.U32.AND P1, PT, RZ, UR4, PT ;  /* 0x00000004ff007c0c */ /* 0x000fe2000bf25070 */
[----:B------:R-:W-:Y:S01]  /*d950*/  ULDC UR7, c[0x0][0x630] ;  /* 0x00018c0000077ab9 */ /* 0x000fe20000000800 */
[----:B------:R-:W-:Y:S01]  /*d960*/  IMAD.MOV.U32 R4, RZ, RZ, R17 ;  /* 0x000000ffff047224 */ /* 0x000fe200078e0011 */
[----:B------:R-:W1:Y:S01]  /*d970*/  S2R R14, SR_CTAID.Y ;  /* 0x00000000000e7919 */ /* 0x000e620000002600 */
[----:B------:R-:W-:Y:S01]  /*d980*/  ISETP.NE.AND.EX P1, PT, RZ, UR5, PT, P1 ;  /* 0x00000005ff007c0c */ /* 0x000fe2000bf25310 */
[----:B------:R-:W-:-:S12]  /*d990*/  IMAD.MOV.U32 R5, RZ, RZ, R16 ;  /* 0x000000ffff057224 */ /* 0x000fd800078e0010 */
[----:B------:R-:W-:Y:S05]  /*d9a0*/  @!P1 BRA `(.L_x_401) ;  /* 0x0000000000289947 */ /* 0x000fea0003800000 */
[----:B------:R-:W-:Y:S02]  /*d9b0*/  ULDC UR6, c[0x0][0x634] ;  /* 0x00018d0000067ab9 */ /* 0x000fe40000000800 */
[----:B------:R-:W-:-:S05]  /*d9c0*/  IADD3 R9, P1, R17, UR6, RZ ;  /* 0x0000000611097c10 */ /* 0x000fca000ff3e0ff */
[----:B------:R-:W-:-:S04]  /*d9d0*/  IMAD.X R19, RZ, RZ, R16, P1 ;  /* 0x000000ffff137224 */ /* 0x000fc800008e0610 */
[----:B------:R-:W-:-:S04]  /*d9e0*/  IMAD.WIDE.U32 R6, R19, UR4, RZ ;  /* 0x0000000413067c25 */ /* 0x000fc8000f8e00ff */
[----:B------:R-:W-:-:S04]  /*d9f0*/  IMAD.WIDE.U32 R6, P1, R9, UR5, R6 ;  /* 0x0000000509067c25 */ /* 0x000fc8000f820006 */
[----:B------:R-:W-:-:S04]  /*da00*/  IMAD.WIDE.U32 R8, R9, UR4, RZ ;  /* 0x0000000409087c25 */ /* 0x000fc8000f8e00ff */
[----:B------:R-:W-:Y:S01]  /*da10*/  IMAD.X R5, RZ, RZ, RZ, P1 ;  /* 0x000000ffff057224 */ /* 0x000fe200008e06ff */
[----:B------:R-:W-:Y:S01]  /*da20*/  IADD3 RZ, P1, R9, R6, RZ ;  /* 0x0000000609ff7210 */ /* 0x000fe20007f3e0ff */
[----:B------:R-:W-:-:S04]  /*da30*/  IMAD.MOV.U32 R4, RZ, RZ, R7 ;  /* 0x000000ffff047224 */ /* 0x000fc800078e0007 */
[----:B------:R-:W-:-:S08]  /*da40*/  IMAD.WIDE.U32.X R4, R19, UR5, R4, P1 ;  /* 0x0000000513047c25 */ /* 0x000fd000088e0404 */
.L_x_401:
[--C-:B------:R-:W-:Y:S01]  /*da50*/  SHF.R.U64 R8, R4, UR7, R5.reuse ;  /* 0x0000000704087c19 */ /* 0x100fe20008001205 */
[----:B------:R-:W-:Y:S01]  /*da60*/  ULDC.64 UR4, c[0x0][0x620] ;  /* 0x0001880000047ab9 */ /* 0x000fe20000000a00 */
[----:B------:R-:W-:Y:S01]  /*da70*/  SHF.R.U32.HI R4, RZ, UR7, R5 ;  /* 0x00000007ff047c19 */ /* 0x000fe20008011605 */
[----:B------:R-:W-:Y:S01]  /*da80*/  IMAD.MOV.U32 R5, RZ, RZ, R16 ;  /* 0x000000ffff057224 */ /* 0x000fe200078e0010 */
[----:B------:R-:W-:Y:S01]  /*da90*/  IADD3 R7, P1, RZ, -R8, RZ ;  /* 0x80000008ff077210 */ /* 0x000fe20007f3e0ff */
[----:B------:R-:W2:Y:S01]  /*daa0*/  LDC R22, c[0x0][0x144] ;  /* 0x00005100ff167b82 */ /* 0x000ea20000000800 */
[----:B0-----:R-:W-:Y:S01]  /*dab0*/  I2FP.F32.U32 R9, R15 ;  /* 0x0000000f00097245 */ /* 0x001fe20000201000 */
[----:B------:R-:W-:Y:S01]  /*dac0*/  ULDC.64 UR8, c[0x0][0x640] ;  /* 0x0001900000087ab9 */ /* 0x000fe20000000a00 */
[----:B------:R-:W-:Y:S01]  /*dad0*/  ULDC UR6, c[0x0][0x608] ;  /* 0x0001820000067ab9 */ /* 0x000fe20000000800 */
[----:B------:R-:W-:Y:S01]  /*dae0*/  IMAD.X R4, RZ, RZ, ~R4, P1 ;  /* 0x000000ffff047224 */ /* 0x000fe200008e0e04 */
[----:B------:R-:W-:-:S03]  /*daf0*/  ISETP.NE.U32.AND P1, PT, RZ, UR8, PT ;  /* 0x00000008ff007c0c */ /* 0x000fc6000bf25070 */
[----:B------:R-:W-:Y:S01]  /*db00*/  IMAD R6, R4, UR4, RZ ;  /* 0x0000000404067c24 */ /* 0x000fe2000f8e02ff */
[----:B------:R-:W0:Y:S01]  /*db10*/  LDC R19, c[0x0][0x148] ;  /* 0x00005200ff137b82 */ /* 0x000e220000000800 */
[----:B------:R-:W-:Y:S01]  /*db20*/  IMAD.MOV.U32 R4, RZ, RZ, R17 ;  /* 0x000000ffff047224 */ /* 0x000fe200078e0011 */
[----:B------:R-:W-:-:S03]  /*db30*/  ISETP.NE.AND.EX P1, PT, RZ, UR9, PT, P1 ;  /* 0x00000009ff007c0c */ /* 0x000fc6000bf25310 */
[----:B------:R-:W-:Y:S01]  /*db40*/  IMAD.WIDE.U32 R4, R7, UR4, R4 ;  /* 0x0000000407047c25 */ /* 0x000fe2000f8e0004 */
[----:B------:R-:W-:-:S03]  /*db50*/  ULDC UR4, c[0x0][0x150] ;  /* 0x0000540000047ab9 */ /* 0x000fc60000000800 */
[----:B------:R-:W-:Y:S02]  /*db60*/  IMAD R7, R7, UR5, R6 ;  /* 0x0000000507077c24 */ /* 0x000fe4000f8e0206 */
[----:B------:R-:W-:Y:S01]  /*db70*/  FMUL R6, R9, UR4 ;  /* 0x0000000409067c20 */ /* 0x000fe20008400000 */
[----:B------:R-:W-:Y:S01]  /*db80*/  ULDC UR4, c[0x0][0x618] ;  /* 0x0001860000047ab9 */ /* 0x000fe20000000800 */
[----:B------:R-:W-:Y:S01]  /*db90*/  ULDC UR5, c[0x0][0x154] ;  /* 0x0000550000057ab9 */ /* 0x000fe20000000800 */
[----:B------:R-:W-:-:S03]  /*dba0*/  IMAD.IADD R5, R5, 0x1, R7 ;  /* 0x0000000105057824 */ /* 0x000fc600078e0207 */
[----:B------:R-:W3:Y:S02]  /*dbb0*/  F2I.U32.TRUNC.NTZ R6, R6 ;  /* 0x0000000600067305 */ /* 0x000ee4000020f000 */
[----:B------:R-:W-:Y:S02]  /*dbc0*/  SHF.R.U64 R9, R4, UR4, R5 ;  /* 0x0000000404097c19 */ /* 0x000fe40008001205 */
[----:B-1----:R-:W-:-:S05]  /*dbd0*/  I2FP.F32.U32 R4, R14 ;  /* 0x0000000e00047245 */ /* 0x002fca0000201000 */
[----:B------:R-:W-:Y:S01]  /*dbe0*/  FMUL R21, R4, UR5 ;  /* 0x0000000504157c20 */ /* 0x000fe20008400000 */
[----:B------:R-:W-:Y:S01]  /*dbf0*/  SHF.R.U32.HI R4, RZ, UR4, R5 ;  /* 0x00000004ff047c19 */ /* 0x000fe20008011605 */
[----:B------:R-:W-:-:S03]  /*dc00*/  ULDC UR4, c[0x0][0x658] ;  /* 0x0001960000047ab9 */ /* 0x000fc60000000800 */
[--C-:B------:R-:W-:Y:S01]  /*dc10*/  SHF.R.U64 R20, R9, UR6, R4.reuse ;  /* 0x0000000609147c19 */ /* 0x100fe20008001204 */
[----:B------:R-:W1:Y:S01]  /*dc20*/  F2I.U32.TRUNC.NTZ R21, R21 ;  /* 0x0000001500157305 */ /* 0x000e62000020f000 */
[----:B------:R-:W-:Y:S01]  /*dc30*/  SHF.R.U32.HI R5, RZ, UR6, R4 ;  /* 0x00000006ff057c19 */ /* 0x000fe20008011604 */
[----:B---3--:R-:W-:-:S03]  /*dc40*/  IMAD.MOV R6, RZ, RZ, -R6 ;  /* 0x000000ffff067224 */ /* 0x008fc600078e0a06 */
[----:B------:R-:W-:Y:S01]  /*dc50*/  SHF.R.U64 R18, R20, UR4, R5 ;  /* 0x0000000414127c19 */ /* 0x000fe20008001205 */
[----:B--2---:R-:W-:Y:S01]  /*dc60*/  IMAD R15, R22, R6, R15 ;  /* 0x00000006160f7224 */ /* 0x004fe200078e020f */
[----:B------:R-:W-:-:S03]  /*dc70*/  SHF.R.U32.HI R23, RZ, UR4, R5 ;  /* 0x00000004ff177c19 */ /* 0x000fc60008011605 */
[----:B------:R-:W-:Y:S02]  /*dc80*/  IMAD.MOV.U32 R4, RZ, RZ, R18 ;  /* 0x000000ffff047224 */ /* 0x000fe400078e0012 */
[----:B------:R-:W-:Y:S01]  /*dc90*/  IMAD.MOV.U32 R5, RZ, RZ, R23 ;  /* 0x000000ffff057224 */ /* 0x000fe200078e0017 */
[----:B------:R-:W-:Y:S06]  /*dca0*/  @!P1 BRA `(.L_x_402) ;  /* 0x0000000000289947 */ /* 0x000fec0003800000 */
[----:B------:R-:W-:Y:S02]  /*dcb0*/  ULDC UR4, c[0x0][0x64c] ;  /* 0x0001930000047ab9 */ /* 0x000fe40000000800 */
[----:B------:R-:W-:-:S05]  /*dcc0*/  IADD3 R5, P1, R18, UR4, RZ ;  /* 0x0000000412057c10 */ /* 0x000fca000ff3e0ff */
[----:B------:R-:W-:-:S04]  /*dcd0*/  IMAD.X R23, RZ, RZ, R23, P1 ;  /* 0x000000ffff177224 */ /* 0x000fc800008e0617 */
[----:B------:R-:W-:-:S04]  /*dce0*/  IMAD.WIDE.U32 R6, R23, UR8, RZ ;  /* 0x0000000817067c25 */ /* 0x000fc8000f8e00ff */
[----:B------:R-:W-:-:S04]  /*dcf0*/  IMAD.WIDE.U32 R6, P1, R5, UR9, R6 ;  /* 0x0000000905067c25 */ /* 0x000fc8000f820006 */
[----:B------:R-:W-:-:S04]  /*dd00*/  IMAD.WIDE.U32 R4, R5, UR8, RZ ;  /* 0x0000000805047c25 */ /* 0x000fc8000f8e00ff */
[----:B------:R-:W-:Y:S01]  /*dd10*/  IMAD.MOV.U32 R4, RZ, RZ, R7 ;  /* 0x000000ffff047224 */ /* 0x000fe200078e0007 */
[----:B------:R-:W-:Y:S01]  /*dd20*/  IADD3 RZ, P3, R5, R6, RZ ;  /* 0x0000000605ff7210 */ /* 0x000fe20007f7e0ff */
[----:B------:R-:W-:-:S04]  /*dd30*/  IMAD.X R5, RZ, RZ, RZ, P1 ;  /* 0x000000ffff057224 */ /* 0x000fc800008e06ff */
[----:B------:R-:W-:-:S08]  /*dd40*/  IMAD.WIDE.U32.X R4, R23, UR9, R4, P3 ;  /* 0x0000000917047c25 */ /* 0x000fd000098e0404 */
.L_x_402:
[----:B------:R-:W2:Y:S01]  /*dd50*/  LDC R6, c[0x0][0x65c] ;  /* 0x00019700ff067b82 */ /* 0x000ea20000000800 */
[----:B------:R-:W-:Y:S01]  /*dd60*/  ULDC UR4, c[0x0][0x648] ;  /* 0x0001920000047ab9 */ /* 0x000fe20000000800 */
[----:B------:R-:W-:Y:S01]  /*dd70*/  LOP3.LUT R20, R20, UR17, RZ, 0xc0, !PT ;  /* 0x0000001114147c12 */ /* 0x000fe2000f8ec0ff */
[----:B-1----:R-:W-:Y:S01]  /*dd80*/  IMAD.MOV R21, RZ, RZ, -R21 ;  /* 0x000000ffff157224 */ /* 0x002fe200078e0a15 */
[----:B------:R-:W-:Y:S01]  /*dd90*/  SHF.R.U64 R5, R4, UR4, R5 ;  /* 0x0000000404057c19 */ /* 0x000fe20008001205 */
[----:B------:R-:W-:Y:S01]  /*dda0*/  ULDC UR4, c[0x0][0x638] ;  /* 0x00018e0000047ab9 */ /* 0x000fe20000000800 */
[----:B------:R-:W-:Y:S01]  /*ddb0*/  LOP3.LUT R9, R9, UR16, RZ, 0xc0, !PT ;  /* 0x0000001009097c12 */ /* 0x000fe2000f8ec0ff */
[----:B------:R-:W-:Y:S01]  /*ddc0*/  ULDC UR5, c[0x0][0x610] ;  /* 0x0001840000057ab9 */ /* 0x000fe20000000800 */
[----:B------:R-:W-:Y:S02]  /*ddd0*/  IMAD.MOV.U32 R4, RZ, RZ, 0x1 ;  /* 0x00000001ff047424 */ /* 0x000fe400078e00ff */
[----:B------:R-:W-:-:S02]  /*dde0*/  IMAD.MOV R7, RZ, RZ, -R5 ;  /* 0x000000ffff077224 */ /* 0x000fc400078e0a05 */
[----:B------:R-:W-:Y:S02]  /*ddf0*/  IMAD R20, R5, UR18, R20 ;  /* 0x0000001205147c24 */ /* 0x000fe4000f8e0214 */
[----:B------:R-:W-:Y:S01]  /*de00*/  IMAD R18, R7, UR4, R18 ;  /* 0x0000000407127c24 */ /* 0x000fe2000f8e0212 */
[----:B------:R-:W-:-:S03]  /*de10*/  ULDC UR4, c[0x0][0x600] ;  /* 0x0001800000047ab9 */ /* 0x000fc60000000800 */
[----:B------:R-:W-:Y:S01]  /*de20*/  IMAD R18, R18, UR4, R9 ;  /* 0x0000000412127c24 */ /* 0x000fe2000f8e0209 */
[----:B--2---:R-:W-:-:S13]  /*de30*/  ISETP.NE.AND P1, PT, R6, 0x1, PT ;  /* 0x000000010600780c */ /* 0x004fda0003f25270 */
[----:B0-----:R-:W-:-:S04]  /*de40*/  @P1 IMAD R15, R19, R21, R14 ;  /* 0x00000015130f1224 */ /* 0x001fc800078e020e */
[----:B------:R-:W-:-:S05]  /*de50*/  IMAD R15, R20, UR5, R15 ;  /* 0x00000005140f7c24 */ /* 0x000fca000f8e020f */
[----:B------:R-:W-:Y:S02]  /*de60*/  SEL R9, R18, R15, !P1 ;  /* 0x0000000f12097207 */ /* 0x000fe40004800000 */
[----:B------:R-:W-:-:S07]  /*de70*/  SEL R7, R15, R18, !P1 ;  /* 0x000000120f077207 */ /* 0x000fce0004800000 */
.L_x_400:
[----:B------:R-:W-:Y:S05]  /*de80*/  BSYNC B1 ;  /* 0x0000000000017941 */ /* 0x000fea0003800000 */
.L_x_399:
[----:B------:R-:W-:-:S13]  /*de90*/  LOP3.LUT P1, RZ, R4, 0xff, RZ, 0xc0, !PT ;  /* 0x000000ff04ff7812 */ /* 0x000fda000782c0ff */
[----:B------:R-:W-:Y:S05]  /*dea0*/  @P1 BRA `(.L_x_403) ;  /* 0xfffffff400401947 */ /* 0x000fea000383ffff */
[----:B------:R-:W-:Y:S05]  /*deb0*/  BSYNC B0 ;  /* 0x0000000000007941 */ /* 0x000fea0003800000 */
.L_x_391:
[----:B------:R-:W-:-:S03]  /*dec0*/  UMOV UR4, 0xffffffff ;  /* 0xffffffff00047882 */ /* 0x000fc60000000000 */
[----:B------:R-:W-:Y:S05]  /*ded0*/  BRA.DIV UR4, `(.L_x_404) ;  /* 0x0000000604c87947 */ /* 0x000fea000b800000 */
[----:B------:R-:W-:-:S13]  /*dee0*/  ELECT P6, URZ, PT ;  /* 0x00000000003f782f */ /* 0x000fda00038c0000 */
.L_x_423:
[----:B------:R-:W-:Y:S04]  /*def0*/  BSSY B0, `(.L_x_405) ;  /* 0x0000058000007945 */ /* 0x000fe80003800000 */
[----:B------:R-:W-:Y:S05]  /*df00*/  @!P6 BRA `(.L_x_406) ;  /* 0x000000040058e947 */ /* 0x000fea0003800000 */
[----:B------:R-:W-:-:S04]  /*df10*/  LOP3.LUT R2, R2, 0x2, RZ, 0xfc, !PT ;  /* 0x0000000202027812 */ /* 0x000fc800078efcff */
[----:B------:R-:W-:-:S13]  /*df20*/  ISETP.NE.AND P0, PT, R2, 0x3, PT ;  /* 0x000000030200780c */ /* 0x000fda0003f05270 */
[----:B------:R-:W-:Y:S05]  /*df30*/  @!P0 BRA `(.L_x_407) ;  /* 0x0000000000048947 */ /* 0x000fea0003800000 */
[----:B------:R-:W-:Y:S01]  /*df40*/  BPT.TRAP 0x1 ;  /* 0x000000040000795c */ /* 0x000fe20000300000 */
.L_x_407:
[----:B------:R-:W0:Y:S01]  /*df50*/  S2R R3, SR_CgaCtaId ;  /* 0x0000000000037919 */ /* 0x000e220000008800 */
[----:B------:R-:W-:-:S04]  /*df60*/  MOV R2, 0x400 ;  /* 0x0000040000027802 */ /* 0x000fc80000000f00 */
[----:B0-----:R-:W-:Y:S02]  /*df70*/  LEA R3, R3, R2, 0x18 ;  /* 0x0000000203037211 */ /* 0x001fe400078ec0ff */
[----:B------:R-:W-:-:S03]  /*df80*/  SHF.L.U32 R2, R0, 0x1f, RZ ;  /* 0x0000001f00027819 */ /* 0x000fc600000006ff */
[----:B------:R-:W-:-:S04]  /*df90*/  VIADD R3, R3, 0x48 ;  /* 0x0000004803037836 */ /* 0x000fc80000000000 */
[C---:B------:R-:W-:Y:S02]  /*dfa0*/  IMAD R7, R12.reuse, 0x8, R3 ;  /* 0x000000080c077824 */ /* 0x040fe400078e0203 */
[----:B------:R-:W-:Y:S02]  /*dfb0*/  VIADD R12, R12, 0x1 ;  /* 0x000000010c0c7836 */ /* 0x000fe40000000000 */
[----:B------:R-:W0:Y:S03]  /*dfc0*/  SYNCS.PHASECHK.TRANS64.TRYWAIT P0, [R7+URZ], R2 ;  /* 0x00000002070075a7 */ /* 0x000e26000800017f */
[----:B------:R-:W-:-:S04]  /*dfd0*/  ISETP.NE.AND P1, PT, R12, 0x9, PT ;  /* 0x000000090c00780c */ /* 0x000fc80003f25270 */
[----:B------:R-:W-:Y:S02]  /*dfe0*/  SEL R5, RZ, 0x1, P1 ;  /* 0x00000001ff057807 */ /* 0x000fe40000800000 */
[----:B------:R-:W-:Y:S02]  /*dff0*/  SEL R12, R12, RZ, P1 ;  /* 0x000000ff0c0c7207 */ /* 0x000fe40000800000 */
[----:B------:R-:W-:-:S03]  /*e000*/  LOP3.LUT R5, R0, R5, RZ, 0x3c, !PT ;  /* 0x0000000500057212 */ /* 0x000fc600078e3cff */
[----:B------:R-:W-:Y:S01]  /*e010*/  IMAD R9, R12, 0x8, R3 ;  /* 0x000000080c097824 */ /* 0x000fe200078e0203 */
[----:B------:R-:W-:Y:S01]  /*e020*/  SHF.L.U32 R4, R5, 0x1f, RZ ;  /* 0x0000001f05047819 */ /* 0x000fe200000006ff */
[----:B0-----:R-:W-:Y:S06]  /*e030*/  @!P0 BRA `(.L_x_408) ;  /* 0x0000000400908947 */ /* 0x001fec0003800000 */
.L_x_424:
[----:B------:R-:W1:Y:S01]  /*e040*/  SYNCS.PHASECHK.TRANS64.TRYWAIT P0, [R9+URZ], R4 ;  /* 0x00000004090075a7 */ /* 0x000e62000800017f */
[----:B------:R-:W-:-:S05]  /*e050*/  VIADD R0, R12, 0x1 ;  /* 0x000000010c007836 */ /* 0x000fca0000000000 */
[----:B------:R-:W-:-:S04]  /*e060*/  ISETP.NE.AND P1, PT, R0, 0x9, PT ;  /* 0x000000090000780c */ /* 0x000fc80003f25270 */
[----:B0-----:R-:W-:Y:S02]  /*e070*/  SEL R2, RZ, 0x1, P1 ;  /* 0x00000001ff027807 */ /* 0x001fe40000800000 */
[----:B------:R-:W-:Y:S02]  /*e080*/  SEL R0, R0, RZ, P1 ;  /* 0x000000ff00007207 */ /* 0x000fe40000800000 */
[----:B------:R-:W-:-:S03]  /*e090*/  LOP3.LUT R7, R5, R2, RZ, 0x3c, !PT ;  /* 0x0000000205077212 */ /* 0x000fc600078e3cff */
[----:B------:R-:W-:Y:S01]  /*e0a0*/  IMAD R6, R0, 0x8, R3 ;  /* 0x0000000800067824 */ /* 0x000fe200078e0203 */
[----:B------:R-:W-:Y:S01]  /*e0b0*/  SHF.L.U32 R5, R7, 0x1f, RZ ;  /* 0x0000001f07057819 */ /* 0x000fe200000006ff */
[----:B-1----:R-:W-:Y:S06]  /*e0c0*/  @!P0 BRA `(.L_x_409) ;  /* 0x0000000400808947 */ /* 0x002fec0003800000 */
.L_x_425:
[----:B------:R-:W1:Y:S01]  /*e0d0*/  SYNCS.PHASECHK.TRANS64.TRYWAIT P0, [R6+URZ], R5 ;  /* 0x00000005060075a7 */ /* 0x000e62000800017f */
[----:B------:R-:W-:-:S05]  /*e0e0*/  VIADD R0, R0, 0x1 ;  /* 0x0000000100007836 */ /* 0x000fca0000000000 */
[----:B------:R-:W-:-:S04]  /*e0f0*/  ISETP.NE.AND P1, PT, R0, 0x9, PT ;  /* 0x000000090000780c */ /* 0x000fc80003f25270 */
[----:B------:R-:W-:Y:S02]  /*e100*/  SEL R2, RZ, 0x1, P1 ;  /* 0x00000001ff027807 */ /* 0x000fe40000800000 */
[----:B------:R-:W-:Y:S02]  /*e110*/  SEL R0, R0, RZ, P1 ;  /* 0x000000ff00007207 */ /* 0x000fe40000800000 */
[----:B------:R-:W-:-:S03]  /*e120*/  LOP3.LUT R7, R7, R2, RZ, 0x3c, !PT ;  /* 0x0000000207077212 */ /* 0x000fc600078e3cff */
[----:B0-----:R-:W-:Y:S01]  /*e130*/  IMAD R9, R0, 0x8, R3 ;  /* 0x0000000800097824 */ /* 0x001fe200078e0203 */
[----:B------:R-:W-:Y:S01]  /*e140*/  SHF.L.U32 R4, R7, 0x1f, RZ ;  /* 0x0000001f07047819 */ /* 0x000fe200000006ff */
[----:B-1----:R-:W-:Y:S06]  /*e150*/  @!P0 BRA `(.L_x_410) ;  /* 0x0000000400708947 */ /* 0x002fec0003800000 */
.L_x_426:
        /* <DEDUP_REMOVED lines=9> */
.L_x_427:
        /* <DEDUP_REMOVED lines=9> */
.L_x_428:
        /* <DEDUP_REMOVED lines=9> */
.L_x_429:
        /* <DEDUP_REMOVED lines=9> */
.L_x_430:
[----:B------:R-:W1:Y:S01]  /*e3a0*/  SYNCS.PHASECHK.TRANS64.TRYWAIT P0, [R9+URZ], R4 ;  /* 0x00000004090075a7 */ /* 0x000e62000800017f */
[----:B------:R-:W-:-:S05]  /*e3b0*/  VIADD R0, R0, 0x1 ;  /* 0x0000000100007836 */ /* 0x000fca0000000000 */
[----:B------:R-:W-:-:S04]  /*e3c0*/  ISETP.NE.AND P1, PT, R0, 0x9, PT ;  /* 0x000000090000780c */ /* 0x000fc80003f25270 */
[----:B------:R-:W-:Y:S02]  /*e3d0*/  SEL R2, RZ, 0x1, P1 ;  /* 0x00000001ff027807 */ /* 0x000fe40000800000 */
[----:B------:R-:W-:Y:S02]  /*e3e0*/  SEL R0, R0, RZ, P1 ;  /* 0x000000ff00007207 */ /* 0x000fe40000800000 */
[----:B------:R-:W-:Y:S01]  /*e3f0*/  LOP3.LUT R2, R7, R2, RZ, 0x3c, !PT ;  /* 0x0000000207027212 */ /* 0x000fe200078e3cff */
[----:B-1----:R-:W-:Y:S06]  /*e400*/  @!P0 BRA `(.L_x_415) ;  /* 0x0000000400288947 */ /* 0x002fec0003800000 */
.L_x_431:
[----:B------:R-:W-:Y:S01]  /*e410*/  IMAD R3, R0, 0x8, R3 ;  /* 0x0000000800037824 */ /* 0x000fe200078e0203 */
[----:B------:R-:W-:-:S07]  /*e420*/  SHF.L.U32 R0, R2, 0x1f, RZ ;  /* 0x0000001f02007819 */ /* 0x000fce00000006ff */
.L_x_416:
[----:B--2---:R2:W3:Y:S02]  /*e430*/  SYNCS.PHASECHK.TRANS64.TRYWAIT P0, [R3+URZ], R0 ;  /* 0x00000000030075a7 */ /* 0x0044e4000800017f */
[----:B---3--:R-:W-:Y:S05]  /*e440*/  @!P0 NANOSLEEP.SYNCS 0x989680 ;  /* 0x009896800000895d */ /* 0x008fea0003900000 */
[----:B------:R-:W3:Y:S02]  /*e450*/  @!P0 SYNCS.PHASECHK.TRANS64 P0, [R3+URZ], R0 ;  /* 0x00000000030085a7 */ /* 0x000ee4000800007f */
[----:B---3--:R-:W-:Y:S05]  /*e460*/  @!P0 BRA `(.L_x_416) ;  /* 0xfffffffc00f08947 */ /* 0x008fea000383ffff */
.L_x_406:
[----:B------:R-:W-:Y:S05]  /*e470*/  BSYNC B0 ;  /* 0x0000000000007941 */ /* 0x000fea0003800000 */
.L_x_405:
[----:B------:R-:W-:Y:S05]  /*e480*/  EXIT ;  /* 0x000000000000794d */ /* 0x000fea0003800000 */
.L_x_18:
[----:B---3--:R3:W4:Y:S02]  /*e490*/  SYNCS.PHASECHK.TRANS64.TRYWAIT P1, [R3+URZ], R0 ;  /* 0x00000000030075a7 */ /* 0x008724000802017f */
[----:B----4-:R-:W-:Y:S05]  /*e4a0*/  @!P1 NANOSLEEP.SYNCS 0x989680 ;  /* 0x009896800000995d */ /* 0x010fea0003900000 */
[----:B------:R-:W4:Y:S02]  /*e4b0*/  @!P1 SYNCS.PHASECHK.TRANS64 P1, [R3+URZ], R0 ;  /* 0x00000000030095a7 */ /* 0x000f24000802007f */
[----:B----4-:R-:W-:Y:S05]  /*e4c0*/  @!P1 BRA `(.L_x_18) ;  /* 0xfffffffc00f09947 */ /* 0x010fea000383ffff */
[----:B------:R-:W-:Y:S05]  /*e4d0*/  BRA `(.L_x_17) ;  /* 0xffffff2c00a07947 */ /* 0x000fea000383ffff */
.L_x_23:
[----:B-1----:R1:W2:Y:S02]  /*e4e0*/  SYNCS.PHASECHK.TRANS64.TRYWAIT P1, [R5+URZ], R4 ;  /* 0x00000004050075a7 */ /* 0x0022a4000802017f */
[----:B--2---:R-:W-:Y:S05]  /*e4f0*/  @!P1 NANOSLEEP.SYNCS 0x989680 ;  /* 0x009896800000995d */ /* 0x004fea0003900000 */
[----:B------:R-:W2:Y:S02]  /*e500*/  @!P1 SYNCS.PHASECHK.TRANS64 P1, [R5+URZ], R4 ;  /* 0x00000004050095a7 */ /* 0x000ea4000802007f */
[----:B--2---:R-:W-:Y:S05]  /*e510*/  @!P1 BRA `(.L_x_23) ;  /* 0xfffffffc00f09947 */ /* 0x004fea000383ffff */
[----:B------:R-:W-:Y:S05]  /*e520*/  BRA `(.L_x_22) ;  /* 0xffffff4000447947 */ /* 0x000fea000383ffff */
.L_x_392:
[----:B------:R-:W-:Y:S01]  /*e530*/  BSSY B1, `(.L_x_417) ;  /* 0x0000006000017945 */ /* 0x000fe20003800000 */
[----:B------:R-:W-:-:S07]  /*e540*/  IMAD.MOV.U32 R15, RZ, RZ, -0x1 ;  /* 0xffffffffff0f7424 */ /* 0x000fce00078e00ff */
[----:B------:R-:W-:Y:S05]  /*e550*/  WARPSYNC.COLLECTIVE R15, `(.L_x_418) ;  /* 0x000000000f0c7348 */ /* 0x000fea0003c00000 */
[----:B------:R-:W-:Y:S02]  /*e560*/  ELECT P6, UR62, PT ;  /* 0x00000000003e782f */ /* 0x000fe400038c0000 */
[----:B------:R-:W-:Y:S01]  /*e570*/  MOV R14, UR62 ;  /* 0x0000003e000e7c02 */ /* 0x000fe20008000f00 */
[----:B------:R-:W-:Y:S10]  /*e580*/  ENDCOLLECTIVE ;  /* 0x000000000000791b */ /* 0x000ff40003800000 */
.L_x_418:
[----:B------:R-:W-:Y:S05]  /*e590*/  BSYNC B1 ;  /* 0x0000000000017941 */ /* 0x000fea0003800000 */
.L_x_417:
[----:B------:R-:W-:Y:S05]  /*e5a0*/  BRA `(.L_x_419) ;  /* 0xffffffec008c7947 */ /* 0x000fea000383ffff */
.L_x_395:
[----:B0-----:R0:W1:Y:S02]  /*e5b0*/  SYNCS.PHASECHK.TRANS64.TRYWAIT P1, [R14+URZ+0x48], R7 ;  /* 0x000048070e0075a7 */ /* 0x001064000802017f */
[----:B-1----:R-:W-:Y:S05]  /*e5c0*/  @!P1 NANOSLEEP.SYNCS 0x989680 ;  /* 0x009896800000995d */ /* 0x002fea0003900000 */
[----:B------:R-:W1:Y:S02]  /*e5d0*/  @!P1 SYNCS.PHASECHK.TRANS64 P1, [R14+URZ+0x48], R7 ;  /* 0x000048070e0095a7 */ /* 0x000e64000802007f */
[----:B-1----:R-:W-:Y:S05]  /*e5e0*/  @!P1 BRA `(.L_x_395) ;  /* 0xfffffffc00f09947 */ /* 0x002fea000383ffff */
[----:B------:R-:W-:Y:S05]  /*e5f0*/  BRA `(.L_x_420) ;  /* 0xffffffec00c07947 */ /* 0x000fea000383ffff */
.L_x_404:
[----:B------:R-:W-:Y:S01]  /*e600*/  BSSY B0, `(.L_x_421) ;  /* 0x0000006000007945 */ /* 0x000fe20003800000 */
[----:B------:R-:W-:-:S07]  /*e610*/  IMAD.MOV.U32 R15, RZ, RZ, -0x1 ;  /* 0xffffffffff0f7424 */ /* 0x000fce00078e00ff */
[----:B------:R-:W-:Y:S05]  /*e620*/  WARPSYNC.COLLECTIVE R15, `(.L_x_422) ;  /* 0x000000000f0c7348 */ /* 0x000fea0003c00000 */
[----:B------:R-:W-:Y:S02]  /*e630*/  ELECT P6, UR62, PT ;  /* 0x00000000003e782f */ /* 0x000fe400038c0000 */
[----:B------:R-:W-:Y:S01]  /*e640*/  MOV R14, UR62 ;  /* 0x0000003e000e7c02 */ /* 0x000fe20008000f00 */
[----:B------:R-:W-:Y:S10]  /*e650*/  ENDCOLLECTIVE ;  /* 0x000000000000791b */ /* 0x000ff40003800000 */
.L_x_422:
[----:B------:R-:W-:Y:S05]  /*e660*/  BSYNC B0 ;  /* 0x0000000000007941 */ /* 0x000fea0003800000 */
.L_x_421:
[----:B------:R-:W-:Y:S05]  /*e670*/  BRA `(.L_x_423) ;  /* 0xfffffff8001c7947 */ /* 0x000fea000383ffff */
.L_x_408:
[----:B0-----:R0:W1:Y:S02]  /*e680*/  SYNCS.PHASECHK.TRANS64.TRYWAIT P0, [R7+URZ], R2 ;  /* 0x00000002070075a7 */ /* 0x001064000800017f */
[----:B-1----:R-:W-:Y:S05]  /*e690*/  @!P0 NANOSLEEP.SYNCS 0x989680 ;  /* 0x009896800000895d */ /* 0x002fea0003900000 */
[----:B------:R-:W1:Y:S02]  /*e6a0*/  @!P0 SYNCS.PHASECHK.TRANS64 P0, [R7+URZ], R2 ;  /* 0x00000002070085a7 */ /* 0x000e64000800007f */
[----:B-1----:R-:W-:Y:S05]  /*e6b0*/  @!P0 BRA `(.L_x_408) ;  /* 0xfffffffc00f08947 */ /* 0x002fea000383ffff */
[----:B------:R-:W-:Y:S05]  /*e6c0*/  BRA `(.L_x_424) ;  /* 0xfffffff8005c7947 */ /* 0x000fea000383ffff */
.L_x_409:
[----:B0-----:R0:W1:Y:S02]  /*e6d0*/  SYNCS.PHASECHK.TRANS64.TRYWAIT P0, [R9+URZ], R4 ;  /* 0x00000004090075a7 */ /* 0x001064000800017f */
[----:B-1----:R-:W-:Y:S05]  /*e6e0*/  @!P0 NANOSLEEP.SYNCS 0x989680 ;  /* 0x009896800000895d */ /* 0x002fea0003900000 */
[----:B------:R-:W1:Y:S02]  /*e6f0*/  @!P0 SYNCS.PHASECHK.TRANS64 P0, [R9+URZ], R4 ;  /* 0x00000004090085a7 */ /* 0x000e64000800007f */
[----:B-1----:R-:W-:Y:S05]  /*e700*/  @!P0 BRA `(.L_x_409) ;  /* 0xfffffffc00f08947 */ /* 0x002fea000383ffff */
[----:B------:R-:W-:Y:S05]  /*e710*/  BRA `(.L_x_425) ;  /* 0xfffffff8006c7947 */ /* 0x000fea000383ffff */
.L_x_410:
[----:B0-----:R0:W1:Y:S02]  /*e720*/  SYNCS.PHASECHK.TRANS64.TRYWAIT P0, [R6+URZ], R5 ;  /* 0x00000005060075a7 */ /* 0x001064000800017f */
[----:B-1----:R-:W-:Y:S05]  /*e730*/  @!P0 NANOSLEEP.SYNCS 0x989680 ;  /* 0x009896800000895d */ /* 0x002fea0003900000 */
[----:B------:R-:W1:Y:S02]  /*e740*/  @!P0 SYNCS.PHASECHK.TRANS64 P0, [R6+URZ], R5 ;  /* 0x00000005060085a7 */ /* 0x000e64000800007f */
[----:B-1----:R-:W-:Y:S05]  /*e750*/  @!P0 BRA `(.L_x_410) ;  /* 0xfffffffc00f08947 */ /* 0x002fea000383ffff */
[----:B------:R-:W-:Y:S05]  /*e760*/  BRA `(.L_x_426) ;  /* 0xfffffff8007c7947 */ /* 0x000fea000383ffff */
.L_x_411:
[----:B0-----:R0:W1:Y:S02]  /*e770*/  SYNCS.PHASECHK.TRANS64.TRYWAIT P0, [R9+URZ], R4 ;  /* 0x00000004090075a7 */ /* 0x001064000800017f */
[----:B-1----:R-:W-:Y:S05]  /*e780*/  @!P0 NANOSLEEP.SYNCS 0x989680 ;  /* 0x009896800000895d */ /* 0x002fea0003900000 */
[----:B------:R-:W1:Y:S02]  /*e790*/  @!P0 SYNCS.PHASECHK.TRANS64 P0, [R9+URZ], R4 ;  /* 0x00000004090085a7 */ /* 0x000e64000800007f */
[----:B-1----:R-:W-:Y:S05]  /*e7a0*/  @!P0 BRA `(.L_x_411) ;  /* 0xfffffffc00f08947 */ /* 0x002fea000383ffff */
[----:B------:R-:W-:Y:S05]  /*e7b0*/  BRA `(.L_x_427) ;  /* 0xfffffff8008c7947 */ /* 0x000fea000383ffff */
.L_x_412:
[----:B0-----:R0:W1:Y:S02]  /*e7c0*/  SYNCS.PHASECHK.TRANS64.TRYWAIT P0, [R6+URZ], R5 ;  /* 0x00000005060075a7 */ /* 0x001064000800017f */
[----:B-1----:R-:W-:Y:S05]  /*e7d0*/  @!P0 NANOSLEEP.SYNCS 0x989680 ;  /* 0x009896800000895d */ /* 0x002fea0003900000 */
[----:B------:R-:W1:Y:S02]  /*e7e0*/  @!P0 SYNCS.PHASECHK.TRANS64 P0, [R6+URZ], R5 ;  /* 0x00000005060085a7 */ /* 0x000e64000800007f */
[----:B-1----:R-:W-:Y:S05]  /*e7f0*/  @!P0 BRA `(.L_x_412) ;  /* 0xfffffffc00f08947 */ /* 0x002fea000383ffff */
[----:B------:R-:W-:Y:S05]  /*e800*/  BRA `(.L_x_428) ;  /* 0xfffffff8009c7947 */ /* 0x000fea000383ffff */
.L_x_413:
[----:B0-----:R0:W1:Y:S02]  /*e810*/  SYNCS.PHASECHK.TRANS64.TRYWAIT P0, [R9+URZ], R4 ;  /* 0x00000004090075a7 */ /* 0x001064000800017f */
[----:B-1----:R-:W-:Y:S05]  /*e820*/  @!P0 NANOSLEEP.SYNCS 0x989680 ;  /* 0x009896800000895d */ /* 0x002fea0003900000 */
[----:B------:R-:W1:Y:S02]  /*e830*/  @!P0 SYNCS.PHASECHK.TRANS64 P0, [R9+URZ], R4 ;  /* 0x00000004090085a7 */ /* 0x000e64000800007f */
[----:B-1----:R-:W-:Y:S05]  /*e840*/  @!P0 BRA `(.L_x_413) ;  /* 0xfffffffc00f08947 */ /* 0x002fea000383ffff */
[----:B------:R-:W-:Y:S05]  /*e850*/  BRA `(.L_x_429) ;  /* 0xfffffff800ac7947 */ /* 0x000fea000383ffff */
.L_x_414:
[----:B0-----:R0:W1:Y:S02]  /*e860*/  SYNCS.PHASECHK.TRANS64.TRYWAIT P0, [R6+URZ], R5 ;  /* 0x00000005060075a7 */ /* 0x001064000800017f */
[----:B-1----:R-:W-:Y:S05]  /*e870*/  @!P0 NANOSLEEP.SYNCS 0x989680 ;  /* 0x009896800000895d */ /* 0x002fea0003900000 */
[----:B------:R-:W1:Y:S02]  /*e880*/  @!P0 SYNCS.PHASECHK.TRANS64 P0, [R6+URZ], R5 ;  /* 0x00000005060085a7 */ /* 0x000e64000800007f */
[----:B-1----:R-:W-:Y:S05]  /*e890*/  @!P0 BRA `(.L_x_414) ;  /* 0xfffffffc00f08947 */ /* 0x002fea000383ffff */
[----:B------:R-:W-:Y:S05]  /*e8a0*/  BRA `(.L_x_430) ;  /* 0xfffffff800bc7947 */ /* 0x000fea000383ffff */
.L_x_415:
[----:B-1----:R1:W2:Y:S02]  /*e8b0*/  SYNCS.PHASECHK.TRANS64.TRYWAIT P0, [R9+URZ], R4 ;  /* 0x00000004090075a7 */ /* 0x0022a4000800017f */
[----:B--2---:R-:W-:Y:S05]  /*e8c0*/  @!P0 NANOSLEEP.SYNCS 0x989680 ;  /* 0x009896800000895d */ /* 0x004fea0003900000 */
[----:B------:R-:W2:Y:S02]  /*e8d0*/  @!P0 SYNCS.PHASECHK.TRANS64 P0, [R9+URZ], R4 ;  /* 0x00000004090085a7 */ /* 0x000ea4000800007f */
[----:B--2---:R-:W-:Y:S05]  /*e8e0*/  @!P0 BRA `(.L_x_415) ;  /* 0xfffffffc00f08947 */ /* 0x004fea000383ffff */
[----:B------:R-:W-:Y:S05]  /*e8f0*/  BRA `(.L_x_431) ;  /* 0xfffffff800c47947 */ /* 0x000fea000383ffff */
.L_x_432:
[----:B------:R-:W-:-:S00]  /*e900*/  BRA `(.L_x_432) ;  /* 0xfffffffc00fc7947 */ /* 0x000fc0000383ffff */
[----:B------:R-:W-:-:S00]  /*e910*/  NOP ;  /* 0x0000000000007918 */ /* 0x000fc00000000000 */
        /* <DEDUP_REMOVED lines=14> */
.L_x_433:


//--------------------- .nv.global.init           --------------------------
	.section	.nv.global.init,"aw",@progbits
.nv.global.init:
	.type		$str$22,@object
	.size		$str$22,($str$23 - $str$22)
$str$22:
        /*0000*/ 	.byte	0x6b, 0x5f, 0x74, 0x69, 0x6c, 0x65, 0x5f, 0x63, 0x6f, 0x75, 0x6e, 0x74, 0x20, 0x3e, 0x3d, 0x20
        /*0010*/ 	.byte	0x31, 0x00
	.type		$str$23,@object
	.size		$str$23,(__unnamed_1 - $str$23)
$str$23:
        /*0012*/ 	.byte	0x2f, 0x74, 0x6d, 0x70, 0x2f, 0x63, 0x75, 0x74, 0x6c, 0x61, 0x73, 0x73, 0x5f, 0x73, 0x77, 0x65
        /*0022*/ 	.byte	0x65, 0x70, 0x5f, 0x73, 0x72, 0x63, 0x2f, 0x69, 0x6e, 0x63, 0x6c, 0x75, 0x64, 0x65, 0x2f, 0x63
        /*0032*/ 	.byte	0x75, 0x74, 0x6c, 0x61, 0x73, 0x73, 0x2f, 0x67, 0x65, 0x6d, 0x6d, 0x2f, 0x63, 0x6f, 0x6c, 0x6c
        /*0042*/ 	.byte	0x65, 0x63, 0x74, 0x69, 0x76, 0x65, 0x2f, 0x73, 0x6d, 0x39, 0x30, 0x5f, 0x6d, 0x6d, 0x61, 0x5f
        /*0052*/ 	.byte	0x74, 0x6d, 0x61, 0x5f, 0x67, 0x6d, 0x6d, 0x61, 0x5f, 0x73, 0x73, 0x5f, 0x77, 0x61, 0x72, 0x70
        /*0062*/ 	.byte	0x73, 0x70, 0x65, 0x63, 0x69, 0x61, 0x6c, 0x69, 0x7a, 0x65, 0x64, 0x2e, 0x68, 0x70, 0x70, 0x00
	.type		__unnamed_1,@object
	.size		__unnamed_1,(.L_0 - __unnamed_1)
__unnamed_1:
        /*0072*/ 	.byte	0x76, 0x6f, 0x69, 0x64, 0x20, 0x63, 0x75, 0x74, 0x6c, 0x61, 0x73, 0x73, 0x3a, 0x3a, 0x67, 0x65
        /* <DEDUP_REMOVED lines=172> */
.L_0:


//--------------------- .nv.shared._ZN7cutlass13device_kernelINS_4gemm6kernel13GemmUniversalIN4cute5tupleIJiiiiEEENS1_10collective13CollectiveMmaINS1_34MainloopSm90TmaGmmaWarpSpecializedILi9ENS5_IJNS4_1CILi1EEESB_SB_EEENS1_35KernelTmaWarpSpecializedCooperativeEEENS5_IJNSA_ILi192EEENSA_ILi176EEENSA_ILi64EEEEEEaNS5_IJlSB_lEEEaSJ_NS4_8TiledMMAINS4_8MMA_AtomIJNS4_4SM904GMMA26MMA_64x16x32_S32S8S8_SS_TNEEEENS4_6LayoutINS5_IJNSA_ILi2EEESB_SB_EEENS5_IJSB_NSA_ILi0EEEST_EEEEENS5_IJNS4_10UnderscoreESW_SW_EEEEENS4_13SM90_TMA_LOADENS4_14ComposedLayoutINS4_7SwizzleILi2ELi4ELi3EEENS4_18smem_ptr_flag_bitsILi8EEENSQ_INS5_IJNSA_ILi8EEESH_EEENS5_IJSH_SB_EEEEEEEvNS4_8identityESZ_S19_vS1A_EENS_8epilogue10collective6detail29Sm90TmaWarpSpecializedAdapterINS1D_15DefaultEpilogueIaSJ_SJ_NS1C_6thread17LinearCombinationIaLi1EiiLNS1H_9ScaleType4KindE0ELNS_15FloatRoundStyleE2EaEENS1_15EpilogueDefaultEEEEEvvEEEEvNT_6ParamsE --------------------------
	.section	.nv.shared._ZN7cutlass13device_kernelINS_4gemm6kernel13GemmUniversalIN4cute5tupleIJiiiiEEENS1_10collective13CollectiveMmaINS1_34MainloopSm90TmaGmmaWarpSpecializedILi9ENS5_IJNS4_1CILi1EEESB_SB_EEENS1_35KernelTmaWarpSpecializedCooperativeEEENS5_IJNSA_ILi192EEENSA_ILi176EEENSA_ILi64EEEEEEaNS5_IJlSB_lEEEaSJ_NS4_8TiledMMAINS4_8MMA_AtomIJNS4_4SM904GMMA26MMA_64x16x32_S32S8S8_SS_TNEEEENS4_6LayoutINS5_IJNSA_ILi2EEESB_SB_EEENS5_IJSB_NSA_ILi0EEEST_EEEEENS5_IJNS4_10UnderscoreESW_SW_EEEEENS4_13SM90_TMA_LOADENS4_14ComposedLayoutINS4_7SwizzleILi2ELi4ELi3EEENS4_18smem_ptr_flag_bitsILi8EEENSQ_INS5_IJNSA_ILi8EEESH_EEENS5_IJSH_SB_EEEEEEEvNS4_8identityESZ_S19_vS1A_EENS_8epilogue10collective6detail29Sm90TmaWarpSpecializedAdapterINS1D_15DefaultEpilogueIaSJ_SJ_NS1C_6thread17LinearCombinationIaLi1EiiLNS1H_9ScaleType4KindE0ELNS_15FloatRoundStyleE2EaEENS1_15EpilogueDefaultEEEEEvvEEEEvNT_6ParamsE,"aw",@nobits
	.sectionflags	@""
	.align	16
	.zero		1024


//--------------------- .nv.shared.reserved.0     --------------------------
	.section	.nv.shared.reserved.0,"aw",@nobits
	.weak		__nv_reservedSMEM_offset_0_alias
	.size		__nv_reservedSMEM_offset_0_alias, 0, 0
	.other		__nv_reservedSMEM_offset_0_alias,@"STO_CUDA_RESERVED_SHARED STV_DEFAULT"
__nv_reservedSMEM_offset_0_alias:
	.zero		0


//--------------------- .nv.global                --------------------------
	.section	.nv.global,"aw",@nobits
.nv.global:
	.type		_ZN40_INTERNAL_95f455f4_4_k_cu_b20f98e3_176504cute1_E,@object
	.size		_ZN40_INTERNAL_95f455f4_4_k_cu_b20f98e3_176504cute1_E,(_ZN40_INTERNAL_95f455f4_4_k_cu_b20f98e3_176504cuda3std3__45__cpo6cbeginE - _ZN40_INTERNAL_95f455f4_4_k_cu_b20f98e3_176504cute1_E)
_ZN40_INTERNAL_95f455f4_4_k_cu_b20f98e3_176504cute1_E:
	.zero		1
	.type		_ZN40_INTERNAL_95f455f4_4_k_cu_b20f98e3_176504cuda3std3__45__cpo6cbeginE,@object
	.size		_ZN40_INTERNAL_95f455f4_4_k_cu_b20f98e3_176504cuda3std3__45__cpo6cbeginE,(_ZN40_INTERNAL_95f455f4_4_k_cu_b20f98e3_176504cuda3std3__48in_placeE - _ZN40_INTERNAL_95f455f4_4_k_cu_b20f98e3_176504cuda3std3__45__cpo6cbeginE)
_ZN40_INTERNAL_95f455f4_4_k_cu_b20f98e3_176504cuda3std3__45__cpo6cbeginE:
	.zero		1
	.type		_ZN40_INTERNAL_95f455f4_4_k_cu_b20f98e3_176504cuda3std3__48in_placeE,@object
	.size		_ZN40_INTERNAL_95f455f4_4_k_cu_b20f98e3_176504cuda3std3__48in_placeE,(_ZN40_INTERNAL_95f455f4_4_k_cu_b20f98e3_176504cuda3std6ranges3__45__cpo9iter_moveE - _ZN40_INTERNAL_95f455f4_4_k_cu_b20f98e3_176504cuda3std3__48in_placeE)
_ZN40_INTERNAL_95f455f4_4_k_cu_b20f98e3_176504cuda3std3__48in_placeE:
	.zero		1
	.type		_ZN40_INTERNAL_95f455f4_4_k_cu_b20f98e3_176504cuda3std6ranges3__45__cpo9iter_moveE,@object
	.size		_ZN40_INTERNAL_95f455f4_4_k_cu_b20f98e3_176504cuda3std6ranges3__45__cpo9iter_moveE,(_ZN40_INTERNAL_95f455f4_4_k_cu_b20f98e3_176504cuda3std3__45__cpo5beginE - _ZN40_INTERNAL_95f455f4_4_k_cu_b20f98e3_176504cuda3std6ranges3__45__cpo9iter_moveE)
_ZN40_INTERNAL_95f455f4_4_k_cu_b20f98e3_176504cuda3std6ranges3__45__cpo9iter_moveE:
	.zero		1
	.type		_ZN40_INTERNAL_95f455f4_4_k_cu_b20f98e3_176504cuda3std3__45__cpo5beginE,@object
	.size		_ZN40_INTERNAL_95f455f4_4_k_cu_b20f98e3_176504cuda3std3__45__cpo5beginE,(_ZN40_INTERNAL_95f455f4_4_k_cu_b20f98e3_176504cuda3std3__442_GLOBAL__N__95f455f4_4_k_cu_b20f98e3_176506ignoreE - _ZN40_INTERNAL_95f455f4_4_k_cu_b20f98e3_176504cuda3std3__45__cpo5beginE)
_ZN40_INTERNAL_95f455f4_4_k_cu_b20f98e3_176504cuda3std3__45__cpo5beginE:
	.zero		1
	.type		_ZN40_INTERNAL_95f455f4_4_k_cu_b20f98e3_176504cuda3std3__442_GLOBAL__N__95f455f4_4_k_cu_b20f98e3_176506ignoreE,@object
	.size		_ZN40_INTERNAL_95f455f4_4_k_cu_b20f98e3_176504cuda3std3__442_GLOBAL__N__95f455f4_4_k_cu_b20f98e3_176506ignoreE,(_ZN40_INTERNAL_95f455f4_4_k_cu_b20f98e3_176504cute7productE - _ZN40_INTERNAL_95f455f4_4_k_cu_b20f98e3_176504cuda3std3__442_GLOBAL__N__95f455f4_4_k_cu_b20f98e3_176506ignoreE)
_ZN40_INTERNAL_95f455f4_4_k_cu_b20f98e3_176504cuda3std3__442_GLOBAL__N__95f455f4_4_k_cu_b20f98e3_176506ignoreE:
	.zero		1
	.type		_ZN40_INTERNAL_95f455f4_4_k_cu_b20f98e3_176504cute7productE,@object
	.size		_ZN40_INTERNAL_95f455f4_4_k_cu_b20f98e3_176504cute7productE,(_ZN40_INTERNAL_95f455f4_4_k_cu_b20f98e3_176504cuda3std3__45__cpo3endE - _ZN40_INTERNAL_95f455f4_4_k_cu_b20f98e3_176504cute7productE)
_ZN40_INTERNAL_95f455f4_4_k_cu_b20f98e3_176504cute7productE:
	.zero		1
	.type		_ZN40_INTERNAL_95f455f4_4_k_cu_b20f98e3_176504cuda3std3__45__cpo3endE,@object
	.size		_ZN40_INTERNAL_95f455f4_4_k_cu_b20f98e3_176504cuda3std3__45__cpo3endE,(_ZN40_INTERNAL_95f455f4_4_k_cu_b20f98e3_176504cuda3std3__419piecewise_constructE - _ZN40_INTERNAL_95f455f4_4_k_cu_b20f98e3_176504cuda3std3__45__cpo3endE)
_ZN40_INTERNAL_95f455f4_4_k_cu_b20f98e3_176504cuda3std3__45__cpo3endE:
	.zero		1
	.type		_ZN40_INTERNAL_95f455f4_4_k_cu_b20f98e3_176504cuda3std3__419piecewise_constructE,@object
	.size		_ZN40_INTERNAL_95f455f4_4_k_cu_b20f98e3_176504cuda3std3__419piecewise_constructE,(_ZN40_INTERNAL_95f455f4_4_k_cu_b20f98e3_176504cuda3std3__45__cpo4cendE - _ZN40_INTERNAL_95f455f4_4_k_cu_b20f98e3_176504cuda3std3__419piecewise_constructE)
_ZN40_INTERNAL_95f455f4_4_k_cu_b20f98e3_176504cuda3std3__419piecewise_constructE:
	.zero		1
	.type		_ZN40_INTERNAL_95f455f4_4_k_cu_b20f98e3_176504cuda3std3__45__cpo4cendE,@object
	.size		_ZN40_INTERNAL_95f455f4_4_k_cu_b20f98e3_176504cuda3std3__45__cpo4cendE,(_ZN40_INTERNAL_95f455f4_4_k_cu_b20f98e3_176504cuda3std6ranges3__45__cpo4swapE - _ZN40_INTERNAL_95f455f4_4_k_cu_b20f98e3_176504cuda3std3__45__cpo4cendE)
_ZN40_INTERNAL_95f455f4_4_k_cu_b20f98e3_176504cuda3std3__45__cpo4cendE:
	.zero		1
	.type		_ZN40_INTERNAL_95f455f4_4_k_cu_b20f98e3_176504cuda3std6ranges3__45__cpo4swapE,@object
	.size		_ZN40_INTERNAL_95f455f4_4_k_cu_b20f98e3_176504cuda3std6ranges3__45__cpo4swapE,(.L_8 - _ZN40_INTERNAL_95f455f4_4_k_cu_b20f98e3_176504cuda3std6ranges3__45__cpo4swapE)
_ZN40_INTERNAL_95f455f4_4_k_cu_b20f98e3_176504cuda3std6ranges3__45__cpo4swapE:
	.zero		1
.L_8:


//--------------------- .nv.constant0._ZN7cutlass13device_kernelINS_4gemm6kernel13GemmUniversalIN4cute5tupleIJiiiiEEENS1_10collective13CollectiveMmaINS1_34MainloopSm90TmaGmmaWarpSpecializedILi9ENS5_IJNS4_1CILi1EEESB_SB_EEENS1_35KernelTmaWarpSpecializedCooperativeEEENS5_IJNSA_ILi192EEENSA_ILi176EEENSA_ILi64EEEEEEaNS5_IJlSB_lEEEaSJ_NS4_8TiledMMAINS4_8MMA_AtomIJNS4_4SM904GMMA26MMA_64x16x32_S32S8S8_SS_TNEEEENS4_6LayoutINS5_IJNSA_ILi2EEESB_SB_EEENS5_IJSB_NSA_ILi0EEEST_EEEEENS5_IJNS4_10UnderscoreESW_SW_EEEEENS4_13SM90_TMA_LOADENS4_14ComposedLayoutINS4_7SwizzleILi2ELi4ELi3EEENS4_18smem_ptr_flag_bitsILi8EEENSQ_INS5_IJNSA_ILi8EEESH_EEENS5_IJSH_SB_EEEEEEEvNS4_8identityESZ_S19_vS1A_EENS_8epilogue10collective6detail29Sm90TmaWarpSpecializedAdapterINS1D_15DefaultEpilogueIaSJ_SJ_NS1C_6thread17LinearCombinationIaLi1EiiLNS1H_9ScaleType4KindE0ELNS_15FloatRoundStyleE2EaEENS1_15EpilogueDefaultEEEEEvvEEEEvNT_6ParamsE --------------------------
	.section	.nv.constant0._ZN7cutlass13device_kernelINS_4gemm6kernel13GemmUniversalIN4cute5tupleIJiiiiEEENS1_10collective13CollectiveMmaINS1_34MainloopSm90TmaGmmaWarpSpecializedILi9ENS5_IJNS4_1CILi1EEESB_SB_EEENS1_35KernelTmaWarpSpecializedCooperativeEEENS5_IJNSA_ILi192EEENSA_ILi176EEENSA_ILi64EEEEEEaNS5_IJlSB_lEEEaSJ_NS4_8TiledMMAINS4_8MMA_AtomIJNS4_4SM904GMMA26MMA_64x16x32_S32S8S8_SS_TNEEEENS4_6LayoutINS5_IJNSA_ILi2EEESB_SB_EEENS5_IJSB_NSA_ILi0EEEST_EEEEENS5_IJNS4_10UnderscoreESW_SW_EEEEENS4_13SM90_TMA_LOADENS4_14ComposedLayoutINS4_7SwizzleILi2ELi4ELi3EEENS4_18smem_ptr_flag_bitsILi8EEENSQ_INS5_IJNSA_ILi8EEESH_EEENS5_IJSH_SB_EEEEEEEvNS4_8identityESZ_S19_vS1A_EENS_8epilogue10collective6detail29Sm90TmaWarpSpecializedAdapterINS1D_15DefaultEpilogueIaSJ_SJ_NS1C_6thread17LinearCombinationIaLi1EiiLNS1H_9ScaleType4KindE0ELNS_15FloatRoundStyleE2EaEENS1_15EpilogueDefaultEEEEEvvEEEEvNT_6ParamsE,"a",@progbits
	.sectionflags	@""
	.align	4
.nv.constant0._ZN7cutlass13device_kernelINS_4gemm6kernel13GemmUniversalIN4cute5tupleIJiiiiEEENS1_10collective13CollectiveMmaINS1_34MainloopSm90TmaGmmaWarpSpecializedILi9ENS5_IJNS4_1CILi1EEESB_SB_EEENS1_35KernelTmaWarpSpecializedCooperativeEEENS5_IJNSA_ILi192EEENSA_ILi176EEENSA_ILi64EEEEEEaNS5_IJlSB_lEEEaSJ_NS4_8TiledMMAINS4_8MMA_AtomIJNS4_4SM904GMMA26MMA_64x16x32_S32S8S8_SS_TNEEEENS4_6LayoutINS5_IJNSA_ILi2EEESB_SB_EEENS5_IJSB_NSA_ILi0EEEST_EEEEENS5_IJNS4_10UnderscoreESW_SW_EEEEENS4_13SM90_TMA_LOADENS4_14ComposedLayoutINS4_7SwizzleILi2ELi4ELi3EEENS4_18smem_ptr_flag_bitsILi8EEENSQ_INS5_IJNSA_ILi8EEESH_EEENS5_IJSH_SB_EEEEEEEvNS4_8identityESZ_S19_vS1A_EENS_8epilogue10collective6detail29Sm90TmaWarpSpecializedAdapterINS1D_15DefaultEpilogueIaSJ_SJ_NS1C_6thread17LinearCombinationIaLi1EiiLNS1H_9ScaleType4KindE0ELNS_15FloatRoundStyleE2EaEENS1_15EpilogueDefaultEEEEEvvEEEEvNT_6ParamsE:
	.zero		1664


//--------------------- SYMBOLS --------------------------

	.type		.nv.reservedSmem.offset0,@object
	.size		.nv.reservedSmem.offset0,0x4
	.type		__assertfail,@function
